def attn_fwd(
    Q,
    K,
    V,
    Out,
    Lse,
    sm_scale,
    stride_qz,
    stride_qh,
    stride_qm,
    stride_qk,
    stride_kz,
    stride_kh,
    stride_kn,
    stride_kk,
    stride_vz,
    stride_vh,
    stride_vn,
    stride_vk,
    stride_oz,
    stride_oh,
    stride_om,
    stride_ok,
    seqlen_q,
    seqlen_k,
    BLOCK_M: tl.constexpr,
    BLOCK_N: tl.constexpr,
    HEAD_DIM: tl.constexpr,
    CAUSAL: tl.constexpr,
):
    start_m = tl.program_id(0)
    off_hz = tl.program_id(1)
    q_off = off_hz * stride_qh
    k_off = off_hz * stride_kh
    v_off = off_hz * stride_vh
    offs_m = start_m * BLOCK_M + tl.arange(0, BLOCK_M)
    offs_d = tl.arange(0, HEAD_DIM)
    offs_n = tl.arange(0, BLOCK_N)
    q_ptrs = Q + q_off + offs_m[:, None] * stride_qm + offs_d[None, :] * stride_qk
    k_ptrs = K + k_off + offs_d[:, None] * stride_kk + offs_n[None, :] * stride_kn
    v_ptrs = V + v_off + offs_n[:, None] * stride_vn + offs_d[None, :] * stride_vk
    m_i = tl.full([BLOCK_M], float("-inf"), dtype=tl.float32)
    l_i = tl.zeros([BLOCK_M], dtype=tl.float32) + 1.0
    acc = tl.zeros([BLOCK_M, HEAD_DIM], dtype=tl.float32)
    q = tl.load(q_ptrs)
    acc, l_i, m_i = _attn_fwd_inner(
        acc,
        l_i,
        m_i,
        q,
        k_ptrs,
        v_ptrs,
        sm_scale,
        stride_kn,
        stride_vn,
        start_m,
        seqlen_k,
        BLOCK_M,
        BLOCK_N,
        HEAD_DIM,
        CAUSAL,
    )
    acc = acc / l_i[:, None]
    lse = m_i + tl.math.log2(l_i) / 1.4426950408889634
    o_ptrs = (
        Out
        + off_hz * stride_oh
        + offs_m[:, None] * stride_om
        + offs_d[None, :] * stride_ok
    )
    tl.store(o_ptrs, acc.to(Out.dtype.element_ty))
    tl.store(Lse + off_hz * seqlen_q + offs_m, lse)

# config = {"BLOCK_M": 128, "BLOCK_N": 32, "HEAD_DIM": 64, "arch": "sm_100", "causal": true, "dtype": "fp16", "num_stages": 2, "num_warps": 4}
# arch = sm_100


// ===== COMPILED SASS (sm_100a) =====

	.target	sm_100a

	.elftype	@"ET_EXEC"


//--------------------- .note.nv.tkinfo           --------------------------
	.section	.note.nv.tkinfo,"",@"SHT_NOTE"
	.sectionflags	@"SHF_NOTE_NV_TKINFO"
	.tkinfo
        /*0018*/ 	.word	0x00000081
        /*0030*/ 	.string	""
        /*0030*/ 	.string	"ptxas-blackwell"
        /*0030*/ 	.string	"Cuda compilation tools, release 12.9, V12.9.86"
        /*0030*/ 	.string	"Build cuda_12.9.r12.9/compiler.36037853_0"
        /*0030*/ 	.string	"-v  -suppress-debug-info  -lineinfo  -arch sm_100a "



//--------------------- .note.nv.cuver            --------------------------
	.section	.note.nv.cuver,"",@"SHT_NOTE"
	.sectionflags	@"SHF_NOTE_NV_CUVER"
        /*0018*/ 	.short	0x0001
        /*001a*/ 	.short	0x0064
        /*001c*/ 	.short	0x0001
        /*001e*/ 	.short	0x0000
        /*0020*/ 	.short	0x0001
        /*0022*/ 	.short	0x0000


//--------------------- .nv.info                  --------------------------
	.section	.nv.info,"",@"SHT_CUDA_INFO"
	.align	4


	//----- nvinfo : EIATTR_REGCOUNT
	.align		4
        /*0000*/ 	.byte	0x04, 0x2f
        /*0002*/ 	.short	(.L_5 - .L_4)
	.align		4
.L_4:
        /*0004*/ 	.word	index@(attn_fwd)
        /*0008*/ 	.word	0x000000a8


	//----- nvinfo : EIATTR_FRAME_SIZE
	.align		4
.L_5:
        /*000c*/ 	.byte	0x04, 0x11
        /*000e*/ 	.short	(.L_7 - .L_6)
	.align		4
.L_6:
        /*0010*/ 	.word	index@($__internal_2_$__cuda_sm10x_tcgen05_guardrail_trap_unallocated_columns_being_dealloced)
        /*0014*/ 	.word	0x00000000


	//----- nvinfo : EIATTR_FRAME_SIZE
	.align		4
.L_7:
        /*0018*/ 	.byte	0x04, 0x11
        /*001a*/ 	.short	(.L_9 - .L_8)
	.align		4
.L_8:
        /*001c*/ 	.word	index@($__internal_1_$__cuda_sm10x_tcgen05_guardrail_trap_phase_invalid_during_alloc)
        /*0020*/ 	.word	0x00000000


	//----- nvinfo : EIATTR_FRAME_SIZE
	.align		4
.L_9:
        /*0024*/ 	.byte	0x04, 0x11
        /*0026*/ 	.short	(.L_11 - .L_10)
	.align		4
.L_10:
        /*0028*/ 	.word	index@($__internal_0_$__cuda_sm10x_tcgen05_guardrail_trap_col_being_dealloced_not_returned_by_alloc)
        /*002c*/ 	.word	0x00000000


	//----- nvinfo : EIATTR_FRAME_SIZE
	.align		4
.L_11:
        /*0030*/ 	.byte	0x04, 0x11
        /*0032*/ 	.short	(.L_13 - .L_12)
	.align		4
.L_12:
        /*0034*/ 	.word	index@(attn_fwd)
        /*0038*/ 	.word	0x00000000


	//----- nvinfo : EIATTR_MIN_STACK_SIZE
	.align		4
.L_13:
        /*003c*/ 	.byte	0x04, 0x12
        /*003e*/ 	.short	(.L_15 - .L_14)
	.align		4
.L_14:
        /*0040*/ 	.word	index@(attn_fwd)
        /*0044*/ 	.word	0x00000000
.L_15:


//--------------------- .nv.info.attn_fwd         --------------------------
	.section	.nv.info.attn_fwd,"",@"SHT_CUDA_INFO"
	.sectionflags	@""
	.align	4


	//----- nvinfo : EIATTR_CUDA_API_VERSION
	.align		4
        /*0000*/ 	.byte	0x04, 0x37
        /*0002*/ 	.short	(.L_17 - .L_16)
.L_16:
        /*0004*/ 	.word	0x00000081


	//----- nvinfo : EIATTR_KPARAM_INFO
	.align		4
.L_17:
        /*0008*/ 	.byte	0x04, 0x17
        /*000a*/ 	.short	(.L_19 - .L_18)
.L_18:
        /*000c*/ 	.word	0x00000000
        /*0010*/ 	.short	0x0019
        /*0012*/ 	.short	0x0080
        /*0014*/ 	.byte	0x00, 0xf4, 0x21, 0x00


	//----- nvinfo : EIATTR_KPARAM_INFO
	.align		4
.L_19:
        /*0018*/ 	.byte	0x04, 0x17
        /*001a*/ 	.short	(.L_21 - .L_20)
.L_20:
        /*001c*/ 	.word	0x00000000
        /*0020*/ 	.short	0x0018
        /*0022*/ 	.short	0x0078
        /*0024*/ 	.byte	0x00, 0xf4, 0x21, 0x00


	//----- nvinfo : EIATTR_KPARAM_INFO
	.align		4
.L_21:
        /*0028*/ 	.byte	0x04, 0x17
        /*002a*/ 	.short	(.L_23 - .L_22)
.L_22:
        /*002c*/ 	.word	0x00000000
        /*0030*/ 	.short	0x0017
        /*0032*/ 	.short	0x0070
        /*0034*/ 	.byte	0x00, 0xf0, 0x11, 0x00


	//----- nvinfo : EIATTR_KPARAM_INFO
	.align		4
.L_23:
        /*0038*/ 	.byte	0x04, 0x17
        /*003a*/ 	.short	(.L_25 - .L_24)
.L_24:
        /*003c*/ 	.word	0x00000000
        /*0040*/ 	.short	0x0016
        /*0042*/ 	.short	0x006c
        /*0044*/ 	.byte	0x00, 0xf0, 0x11, 0x00


	//----- nvinfo : EIATTR_KPARAM_INFO
	.align		4
.L_25:
        /*0048*/ 	.byte	0x04, 0x17
        /*004a*/ 	.short	(.L_27 - .L_26)
.L_26:
        /*004c*/ 	.word	0x00000000
        /*0050*/ 	.short	0x0015
        /*0052*/ 	.short	0x0068
        /*0054*/ 	.byte	0x00, 0xf0, 0x11, 0x00


	//----- nvinfo : EIATTR_KPARAM_INFO
	.align		4
.L_27:
        /*0058*/ 	.byte	0x04, 0x17
        /*005a*/ 	.short	(.L_29 - .L_28)
.L_28:
        /*005c*/ 	.word	0x00000000
        /*0060*/ 	.short	0x0014
        /*0062*/ 	.short	0x0064
        /*0064*/ 	.byte	0x00, 0xf0, 0x11, 0x00


	//----- nvinfo : EIATTR_KPARAM_INFO
	.align		4
.L_29:
        /*0068*/ 	.byte	0x04, 0x17
        /*006a*/ 	.short	(.L_31 - .L_30)
.L_30:
        /*006c*/ 	.word	0x00000000
        /*0070*/ 	.short	0x0013
        /*0072*/ 	.short	0x0060
        /*0074*/ 	.byte	0x00, 0xf0, 0x11, 0x00


	//----- nvinfo : EIATTR_KPARAM_INFO
	.align		4
.L_31:
        /*0078*/ 	.byte	0x04, 0x17
        /*007a*/ 	.short	(.L_33 - .L_32)
.L_32:
        /*007c*/ 	.word	0x00000000
        /*0080*/ 	.short	0x0012
        /*0082*/ 	.short	0x005c
        /*0084*/ 	.byte	0x00, 0xf0, 0x11, 0x00


	//----- nvinfo : EIATTR_KPARAM_INFO
	.align		4
.L_33:
        /*0088*/ 	.byte	0x04, 0x17
        /*008a*/ 	.short	(.L_35 - .L_34)
.L_34:
        /*008c*/ 	.word	0x00000000
        /*0090*/ 	.short	0x0011
        /*0092*/ 	.short	0x0058
        /*0094*/ 	.byte	0x00, 0xf0, 0x11, 0x00


	//----- nvinfo : EIATTR_KPARAM_INFO
	.align		4
.L_35:
        /*0098*/ 	.byte	0x04, 0x17
        /*009a*/ 	.short	(.L_37 - .L_36)
.L_36:
        /*009c*/ 	.word	0x00000000
        /*00a0*/ 	.short	0x0010
        /*00a2*/ 	.short	0x0054
        /*00a4*/ 	.byte	0x00, 0xf0, 0x11, 0x00


	//----- nvinfo : EIATTR_KPARAM_INFO
	.align		4
.L_37:
        /*00a8*/ 	.byte	0x04, 0x17
        /*00aa*/ 	.short	(.L_39 - .L_38)
.L_38:
        /*00ac*/ 	.word	0x00000000
        /*00b0*/ 	.short	0x000f
        /*00b2*/ 	.short	0x0050
        /*00b4*/ 	.byte	0x00, 0xf0, 0x11, 0x00


	//----- nvinfo : EIATTR_KPARAM_INFO
	.align		4
.L_39:
        /*00b8*/ 	.byte	0x04, 0x17
        /*00ba*/ 	.short	(.L_41 - .L_40)
.L_40:
        /*00bc*/ 	.word	0x00000000
        /*00c0*/ 	.short	0x000e
        /*00c2*/ 	.short	0x004c
        /*00c4*/ 	.byte	0x00, 0xf0, 0x11, 0x00


	//----- nvinfo : EIATTR_KPARAM_INFO
	.align		4
.L_41:
        /*00c8*/ 	.byte	0x04, 0x17
        /*00ca*/ 	.short	(.L_43 - .L_42)
.L_42:
        /*00cc*/ 	.word	0x00000000
        /*00d0*/ 	.short	0x000d
        /*00d2*/ 	.short	0x0048
        /*00d4*/ 	.byte	0x00, 0xf0, 0x11, 0x00


	//----- nvinfo : EIATTR_KPARAM_INFO
	.align		4
.L_43:
        /*00d8*/ 	.byte	0x04, 0x17
        /*00da*/ 	.short	(.L_45 - .L_44)
.L_44:
        /*00dc*/ 	.word	0x00000000
        /*00e0*/ 	.short	0x000c
        /*00e2*/ 	.short	0x0044
        /*00e4*/ 	.byte	0x00, 0xf0, 0x11, 0x00


	//----- nvinfo : EIATTR_KPARAM_INFO
	.align		4
.L_45:
        /*00e8*/ 	.byte	0x04, 0x17
        /*00ea*/ 	.short	(.L_47 - .L_46)
.L_46:
        /*00ec*/ 	.word	0x00000000
        /*00f0*/ 	.short	0x000b
        /*00f2*/ 	.short	0x0040
        /*00f4*/ 	.byte	0x00, 0xf0, 0x11, 0x00


	//----- nvinfo : EIATTR_KPARAM_INFO
	.align		4
.L_47:
        /*00f8*/ 	.byte	0x04, 0x17
        /*00fa*/ 	.short	(.L_49 - .L_48)
.L_48:
        /*00fc*/ 	.word	0x00000000
        /*0100*/ 	.short	0x000a
        /*0102*/ 	.short	0x003c
        /*0104*/ 	.byte	0x00, 0xf0, 0x11, 0x00


	//----- nvinfo : EIATTR_KPARAM_INFO
	.align		4
.L_49:
        /*0108*/ 	.byte	0x04, 0x17
        /*010a*/ 	.short	(.L_51 - .L_50)
.L_50:
        /*010c*/ 	.word	0x00000000
        /*0110*/ 	.short	0x0009
        /*0112*/ 	.short	0x0038
        /*0114*/ 	.byte	0x00, 0xf0, 0x11, 0x00


	//----- nvinfo : EIATTR_KPARAM_INFO
	.align		4
.L_51:
        /*0118*/ 	.byte	0x04, 0x17
        /*011a*/ 	.short	(.L_53 - .L_52)
.L_52:
        /*011c*/ 	.word	0x00000000
        /*0120*/ 	.short	0x0008
        /*0122*/ 	.short	0x0034
        /*0124*/ 	.byte	0x00, 0xf0, 0x11, 0x00


	//----- nvinfo : EIATTR_KPARAM_INFO
	.align		4
.L_53:
        /*0128*/ 	.byte	0x04, 0x17
        /*012a*/ 	.short	(.L_55 - .L_54)
.L_54:
        /*012c*/ 	.word	0x00000000
        /*0130*/ 	.short	0x0007
        /*0132*/ 	.short	0x0030
        /*0134*/ 	.byte	0x00, 0xf0, 0x11, 0x00


	//----- nvinfo : EIATTR_KPARAM_INFO
	.align		4
.L_55:
        /*0138*/ 	.byte	0x04, 0x17
        /*013a*/ 	.short	(.L_57 - .L_56)
.L_56:
        /*013c*/ 	.word	0x00000000
        /*0140*/ 	.short	0x0006
        /*0142*/ 	.short	0x002c
        /*0144*/ 	.byte	0x00, 0xf0, 0x11, 0x00


	//----- nvinfo : EIATTR_KPARAM_INFO
	.align		4
.L_57:
        /*0148*/ 	.byte	0x04, 0x17
        /*014a*/ 	.short	(.L_59 - .L_58)
.L_58:
        /*014c*/ 	.word	0x00000000
        /*0150*/ 	.short	0x0005
        /*0152*/ 	.short	0x0028
        /*0154*/ 	.byte	0x00, 0xf0, 0x11, 0x00


	//----- nvinfo : EIATTR_KPARAM_INFO
	.align		4
.L_59:
        /*0158*/ 	.byte	0x04, 0x17
        /*015a*/ 	.short	(.L_61 - .L_60)
.L_60:
        /*015c*/ 	.word	0x00000000
        /*0160*/ 	.short	0x0004
        /*0162*/ 	.short	0x0020
        /*0164*/ 	.byte	0x00, 0xf4, 0x21, 0x00


	//----- nvinfo : EIATTR_KPARAM_INFO
	.align		4
.L_61:
        /*0168*/ 	.byte	0x04, 0x17
        /*016a*/ 	.short	(.L_63 - .L_62)
.L_62:
        /*016c*/ 	.word	0x00000000
        /*0170*/ 	.short	0x0003
        /*0172*/ 	.short	0x0018
        /*0174*/ 	.byte	0x00, 0xf4, 0x21, 0x00


	//----- nvinfo : EIATTR_KPARAM_INFO
	.align		4
.L_63:
        /*0178*/ 	.byte	0x04, 0x17
        /*017a*/ 	.short	(.L_65 - .L_64)
.L_64:
        /*017c*/ 	.word	0x00000000
        /*0180*/ 	.short	0x0002
        /*0182*/ 	.short	0x0010
        /*0184*/ 	.byte	0x00, 0xf4, 0x21, 0x00


	//----- nvinfo : EIATTR_KPARAM_INFO
	.align		4
.L_65:
        /*0188*/ 	.byte	0x04, 0x17
        /*018a*/ 	.short	(.L_67 - .L_66)
.L_66:
        /*018c*/ 	.word	0x00000000
        /*0190*/ 	.short	0x0001
        /*0192*/ 	.short	0x0008
        /*0194*/ 	.byte	0x00, 0xf4, 0x21, 0x00


	//----- nvinfo : EIATTR_KPARAM_INFO
	.align		4
.L_67:
        /*0198*/ 	.byte	0x04, 0x17
        /*019a*/ 	.short	(.L_69 - .L_68)
.L_68:
        /*019c*/ 	.word	0x00000000
        /*01a0*/ 	.short	0x0000
        /*01a2*/ 	.short	0x0000
        /*01a4*/ 	.byte	0x00, 0xf4, 0x21, 0x00


	//----- nvinfo : EIATTR_AT_ENTRY_FRAGMENTS
	.align		4
.L_69:
        /*01a8*/ 	.byte	0x04, 0x4f
        /*01aa*/ 	.short	(.L_71 - .L_70)


	//   ....[0]....
.L_70:
        /*01ac*/ 	.word	0x00000004


	//----- nvinfo : EIATTR_RESERVED_SMEM_USED
	.align		4
.L_71:
        /*01b0*/ 	.byte	0x01, 0x41
	.zero		2


	//----- nvinfo : EIATTR_SPARSE_MMA_MASK
	.align		4
        /*01b4*/ 	.byte	0x03, 0x50
        /*01b6*/ 	.short	0x0000


	//----- nvinfo : EIATTR_TCGEN05_1CTA_USED
	.align		4
        /*01b8*/ 	.byte	0x01, 0x51
	.zero		2


	//----- nvinfo : EIATTR_MAXREG_COUNT
	.align		4
        /*01bc*/ 	.byte	0x03, 0x1b
        /*01be*/ 	.short	0x00ff


	//----- nvinfo : EIATTR_NUM_BARRIERS
	.align		4
        /*01c0*/ 	.byte	0x02, 0x4c
        /*01c2*/ 	.byte	0x01
	.zero		1


	//----- nvinfo : EIATTR_INT_WARP_WIDE_INSTR_OFFSETS
	.align		4
        /*01c4*/ 	.byte	0x04, 0x31
        /*01c6*/ 	.short	(.L_73 - .L_72)


	//   ....[0]....
.L_72:
        /*01c8*/ 	.word	0x00002300


	//   ....[1]....
        /*01cc*/ 	.word	0x00002310


	//   ....[2]....
        /*01d0*/ 	.word	0x00002590


	//   ....[3]....
        /*01d4*/ 	.word	0x000026a0


	//   ....[4]....
        /*01d8*/ 	.word	0x00004fa0


	//   ....[5]....
        /*01dc*/ 	.word	0x00009c60


	//   ....[6]....
        /*01e0*/ 	.word	0x00009cb0


	//----- nvinfo : EIATTR_COOP_GROUP_MASK_REGIDS
	.align		4
.L_73:
        /*01e4*/ 	.byte	0x04, 0x29
        /*01e6*/ 	.short	(.L_75 - .L_74)


	//   ....[0]....
.L_74:
        /*01e8*/ 	.word	0xffffffff


	//   ....[1]....
        /*01ec*/ 	.word	0xffffffff


	//   ....[2]....
        /*01f0*/ 	.word	0xffffffff


	//   ....[3]....
        /*01f4*/ 	.word	0xffffffff


	//----- nvinfo : EIATTR_COOP_GROUP_INSTR_OFFSETS
	.align		4
.L_75:
        /*01f8*/ 	.byte	0x04, 0x28
        /*01fa*/ 	.short	(.L_77 - .L_76)


	//   ....[0]....
.L_76:
        /*01fc*/ 	.word	0x00000060


	//   ....[1]....
        /*0200*/ 	.word	0x00000320


	//   ....[2]....
        /*0204*/ 	.word	0x00009af0


	//   ....[3]....
        /*0208*/ 	.word	0x00009d60


	//----- nvinfo : EIATTR_VRC_CTA_INIT_COUNT
	.align		4
.L_77:
        /*020c*/ 	.byte	0x02, 0x4a
        /*020e*/ 	.byte	0x80
	.zero		1


	//----- nvinfo : EIATTR_MBARRIER_INSTR_OFFSETS
	.align		4
        /*0210*/ 	.byte	0x04, 0x39
        /*0212*/ 	.short	(.L_79 - .L_78)


	//   ....[0]....
.L_78:
        /*0214*/ 	.word	0x00002420
        /*0218*/ 	.word	0x000000ff
        /*021c*/ 	.word	0x00007000
        /*0220*/ 	.short	0x0100
        /*0222*/ 	.byte	0x08
	.zero		1


	//   ....[1]....
        /*0224*/ 	.word	0x00002680
        /*0228*/ 	.word	0x000000ff
        /*022c*/ 	.word	0x00007008
        /*0230*/ 	.short	0x0100
        /*0232*/ 	.byte	0x08
	.zero		1


	//   ....[2]....
        /*0234*/ 	.word	0x00002990
        /*0238*/ 	.word	0x000000ff
        /*023c*/ 	.word	0x00005000
        /*0240*/ 	.short	0x0100
        /*0242*/ 	.byte	0x08
	.zero		1


	//   ....[3]....
        /*0244*/ 	.word	0x00002c90
        /*0248*/ 	.word	0x000000ff
        /*024c*/ 	.word	0x00005000
        /*0250*/ 	.short	0x010a
        /*0252*/ 	.byte	0x08
	.zero		1


	//   ....[4]....
        /*0254*/ 	.word	0x00002db0
        /*0258*/ 	.word	0x000000ff
        /*025c*/ 	.word	0x00005000
        /*0260*/ 	.short	0x0108
        /*0262*/ 	.byte	0x08
	.zero		1


	//   ....[5]....
        /*0264*/ 	.word	0x000052d0
        /*0268*/ 	.word	0x000000ff
        /*026c*/ 	.word	0x00007010
        /*0270*/ 	.short	0x0100
        /*0272*/ 	.byte	0x08
	.zero		1


	//   ....[6]....
        /*0274*/ 	.word	0x00005450
        /*0278*/ 	.word	0x000000ff
        /*027c*/ 	.word	0x00007010
        /*0280*/ 	.short	0x010a
        /*0282*/ 	.byte	0x08
	.zero		1


	//   ....[7]....
        /*0284*/ 	.word	0x00005740
        /*0288*/ 	.word	0x000000ff
        /*028c*/ 	.word	0x00007010
        /*0290*/ 	.short	0x0108
        /*0292*/ 	.byte	0x08
	.zero		1


	//   ....[8]....
        /*0294*/ 	.word	0x000057d0
        /*0298*/ 	.word	0x000000ff
        /*029c*/ 	.word	0x00000000
        /*02a0*/ 	.short	0x010a
        /*02a2*/ 	.byte	0x21
	.zero		1


	//   ....[9]....
        /*02a4*/ 	.word	0x00007430
        /*02a8*/ 	.word	0x000000ff
        /*02ac*/ 	.word	0x00000000
        /*02b0*/ 	.short	0x010a
        /*02b2*/ 	.byte	0x21
	.zero		1


	//   ....[10]....
        /*02b4*/ 	.word	0x00007550
        /*02b8*/ 	.word	0x000000ff
        /*02bc*/ 	.word	0x00007000
        /*02c0*/ 	.short	0x0108
        /*02c2*/ 	.byte	0x08
	.zero		1


	//   ....[11]....
        /*02c4*/ 	.word	0x00007630
        /*02c8*/ 	.word	0x000000ff
        /*02cc*/ 	.word	0x00007008
        /*02d0*/ 	.short	0x0108
        /*02d2*/ 	.byte	0x08
	.zero		1


	//   ....[12]....
        /*02d4*/ 	.word	0x00009d80
        /*02d8*/ 	.word	0x000000ff
        /*02dc*/ 	.word	0x00005000
        /*02e0*/ 	.short	0x010a
        /*02e2*/ 	.byte	0x08
	.zero		1


	//   ....[13]....
        /*02e4*/ 	.word	0x00009db0
        /*02e8*/ 	.word	0x000000ff
        /*02ec*/ 	.word	0x00007010
        /*02f0*/ 	.short	0x010a
        /*02f2*/ 	.byte	0x08
	.zero		1


	//   ....[14]....
        /*02f4*/ 	.word	0x00009de0
        /*02f8*/ 	.word	0x000000ff
        /*02fc*/ 	.word	0x00000000
        /*0300*/ 	.short	0x010a
        /*0302*/ 	.byte	0x21
	.zero		1


	//   ....[15]....
        /*0304*/ 	.word	0x00009e10
        /*0308*/ 	.word	0x000000ff
        /*030c*/ 	.word	0x00000000
        /*0310*/ 	.short	0x010a
        /*0312*/ 	.byte	0x21
	.zero		1


	//----- nvinfo : EIATTR_NUM_MBARRIERS
	.align		4
.L_79:
        /*0314*/ 	.byte	0x03, 0x38
        /*0316*/ 	.short	0xffff


	//----- nvinfo : EIATTR_EXIT_INSTR_OFFSETS
	.align		4
        /*0318*/ 	.byte	0x04, 0x1c
        /*031a*/ 	.short	(.L_81 - .L_80)


	//   ....[0]....
.L_80:
        /*031c*/ 	.word	0x00009d70


	//----- nvinfo : EIATTR_REQNTID
	.align		4
.L_81:
        /*0320*/ 	.byte	0x04, 0x10
        /*0322*/ 	.short	(.L_83 - .L_82)
.L_82:
        /*0324*/ 	.word	0x00000080
        /*0328*/ 	.word	0x00000001
        /*032c*/ 	.word	0x00000001


	//----- nvinfo : EIATTR_CRS_STACK_SIZE
	.align		4
.L_83:
        /*0330*/ 	.byte	0x04, 0x1e
        /*0332*/ 	.short	(.L_85 - .L_84)
.L_84:
        /*0334*/ 	.word	0x00000000


	//----- nvinfo : EIATTR_CBANK_PARAM_SIZE
	.align		4
.L_85:
        /*0338*/ 	.byte	0x03, 0x19
        /*033a*/ 	.short	0x0088


	//----- nvinfo : EIATTR_PARAM_CBANK
	.align		4
        /*033c*/ 	.byte	0x04, 0x0a
        /*033e*/ 	.short	(.L_87 - .L_86)
	.align		4
.L_86:
        /*0340*/ 	.word	index@(.nv.constant0.attn_fwd)
        /*0344*/ 	.short	0x0380
        /*0346*/ 	.short	0x0088


	//----- nvinfo : EIATTR_SW_WAR
	.align		4
.L_87:
        /*0348*/ 	.byte	0x04, 0x36
        /*034a*/ 	.short	(.L_89 - .L_88)
.L_88:
        /*034c*/ 	.word	0x00000008
.L_89:


//--------------------- .nv.compat                --------------------------
	.section	.nv.compat,"",@"SHT_CUDA_COMPAT_INFO"
	.align	4
        /*0000*/ 	.byte	0x02, 0x02, 0x02, 0x00, 0x02, 0x05, 0x05, 0x00, 0x02, 0x03, 0x00, 0x00, 0x02, 0x06, 0x01, 0x00


//--------------------- .nv.callgraph             --------------------------
	.section	.nv.callgraph,"",@"SHT_CUDA_CALLGRAPH"
	.align	4
	.sectionentsize	8
	.align		4
        /*0000*/ 	.word	0x00000000
	.align		4
        /*0004*/ 	.word	0xffffffff
	.align		4
        /*0008*/ 	.word	0x00000000
	.align		4
        /*000c*/ 	.word	0xfffffffe
	.align		4
        /*0010*/ 	.word	0x00000000
	.align		4
        /*0014*/ 	.word	0xfffffffd
	.align		4
        /*0018*/ 	.word	0x00000000
	.align		4
        /*001c*/ 	.word	0xfffffffc


//--------------------- .nv.constant4             --------------------------
	.section	.nv.constant4,"a",@progbits
	.align	8
	.align		8
.nv.constant4:
        /*0000*/ 	.dword	_$_str


//--------------------- .text.attn_fwd            --------------------------
	.section	.text.attn_fwd,"ax",@progbits
	.align	128
        .global         attn_fwd
        .type           attn_fwd,@function
        .size           attn_fwd,(.L_x_31 - attn_fwd)
        .other          attn_fwd,@"STO_CUDA_ENTRY STV_DEFAULT"
attn_fwd:
.text.attn_fwd:
[----:B------:R-:W0:Y:S01]  /*0000*/  LDC R1, c[0x0][0x37c] ;  /* 0x0000df00ff017b82 */ /* 0x000e220000000800 */
[----:B------:R-:W1:Y:S02]  /*0010*/  S2R R0, SR_TID.X ;  /* 0x0000000000007919 */ /* 0x000e640000002100 */
[----:B-1----:R-:W-:-:S04]  /*0020*/  ISETP.GE.U32.AND P0, PT, R0, 0x20, PT ;  /* 0x000000200000780c */ /* 0x002fc80003f06070 */
[----:B------:R-:W-:-:S09]  /*0030*/  P2R R2, PR, RZ, 0x1 ;  /* 0x00000001ff027803 */ /* 0x000fd20000000000 */
[----:B------:R-:W-:Y:S05]  /*0040*/  @P0 BRA `(.L_x_0) ;  /* 0x0000000000b80947 */ /* 0x000fea0003800000 */
[----:B------:R-:W1:Y:S01]  /*0050*/  S2UR UR6, SR_CgaCtaId ;  /* 0x00000000000679c3 */ /* 0x000e620000008800 */
[----:B------:R-:W-:Y:S01]  /*0060*/  NOP ;  /* 0x0000000000007918 */ /* 0x000fe20000000000 */
[----:B------:R-:W-:Y:S02]  /*0070*/  UMOV UR4, 0x40 ;  /* 0x0000004000047882 */ /* 0x000fe40000000000 */
[----:B-1----:R-:W-:-:S09]  /*0080*/  ULEA UR4, UR6, UR4, 0x18 ;  /* 0x0000000406047291 */ /* 0x002fd2000f8ec0ff */
[----:B------:R-:W1:Y:S01]  /*0090*/  LDS.U8 R2, [UR4] ;  /* 0x00000004ff027984 */ /* 0x000e620008000000 */
[----:B------:R-:W-:Y:S02]  /*00a0*/  UMOV UR4, 0x400 ;  /* 0x0000040000047882 */ /* 0x000fe40000000000 */
[----:B------:R-:W-:Y:S01]  /*00b0*/  ULEA UR4, UR6, UR4, 0x18 ;  /* 0x0000000406047291 */ /* 0x000fe2000f8ec0ff */
[----:B-1----:R-:W-:-:S13]  /*00c0*/  ISETP.NE.AND P0, PT, R2, RZ, PT ;  /* 0x000000ff0200720c */ /* 0x002fda0003f05270 */
[----:B------:R-:W-:Y:S05]  /*00d0*/  @P0 BRA `(.L_x_1) ;  /* 0x00000000007c0947 */ /* 0x000fea0003800000 */
[----:B------:R-:W-:-:S13]  /*00e0*/  ELECT P0, URZ, PT ;  /* 0x0000000000ff782f */ /* 0x000fda0003800000 */
[----:B------:R-:W-:Y:S05]  /*00f0*/  @!P0 BRA `(.L_x_2) ;  /* 0x0000000000848947 */ /* 0x000fea0003800000 */
[----:B------:R-:W-:Y:S01]  /*0100*/  UMOV UR5, 0x4 ;  /* 0x0000000400057882 */ /* 0x000fe20000000000 */
[----:B------:R-:W-:Y:S02]  /*0110*/  HFMA2 R5, -RZ, RZ, 0, 5.9604644775390625e-08 ;  /* 0x00000001ff057431 */ /* 0x000fe400000001ff */
[----:B------:R-:W-:Y:S02]  /*0120*/  IMAD.MOV.U32 R3, RZ, RZ, 0xf ;  /* 0x0000000fff037424 */ /* 0x000fe400078e00ff */
[----:B------:R-:W-:Y:S04]  /*0130*/  DEPBAR.LE SB1, 0x36 ;  /* 0x00009d800000791a */ /* 0x000fe80000000000 */
[----:B------:R-:W1:Y:S02]  /*0140*/  UTCATOMSWS.FIND_AND_SET.ALIGN UP0, UR5, UR5 ;  /* 0x00000005000575e3 */ /* 0x000e640008000800 */
[----:B-1----:R-:W-:-:S04]  /*0150*/  PLOP3.LUT P0, PT, PT, PT, UP0, 0x80, 0x8 ;  /* 0x000000000008781c */ /* 0x002fc80003f0f008 */
[----:B------:R-:W-:-:S04]  /*0160*/  SEL R2, RZ, 0xffffffff, !P0 ;  /* 0xffffffffff027807 */ /* 0x000fc80004000000 */
[----:B------:R-:W-:Y:S02]  /*0170*/  ISETP.NE.AND P0, PT, R2, RZ, PT ;  /* 0x000000ff0200720c */ /* 0x000fe40003f05270 */
[----:B------:R-:W-:-:S11]  /*0180*/  MOV R2, UR5 ;  /* 0x0000000500027c02 */ /* 0x000fd60008000f00 */
[----:B------:R-:W-:Y:S05]  /*0190*/  @P0 BRA `(.L_x_3) ;  /* 0x0000000000240947 */ /* 0x000fea0003800000 */
.L_x_4:
[----:B------:R-:W-:Y:S05]  /*01a0*/  NANOSLEEP 0x64 ;  /* 0x000000640000795d */ /* 0x000fea0003800000 */
[----:B------:R-:W-:-:S05]  /*01b0*/  UMOV UR5, 0x4 ;  /* 0x0000000400057882 */ /* 0x000fca0000000000 */
[----:B------:R-:W-:Y:S04]  /*01c0*/  DEPBAR.LE SB1, 0x36 ;  /* 0x00009d800000791a */ /* 0x000fe80000000000 */
[----:B------:R-:W1:Y:S02]  /*01d0*/  UTCATOMSWS.FIND_AND_SET.ALIGN UP0, UR5, UR5 ;  /* 0x00000005000575e3 */ /* 0x000e640008000800 */
[----:B-1----:R-:W-:-:S04]  /*01e0*/  PLOP3.LUT P0, PT, PT, PT, UP0, 0x80, 0x8 ;  /* 0x000000000008781c */ /* 0x002fc80003f0f008 */
[----:B------:R-:W-:-:S04]  /*01f0*/  SEL R2, RZ, 0xffffffff, !P0 ;  /* 0xffffffffff027807 */ /* 0x000fc80004000000 */
[----:B------:R-:W-:Y:S01]  /*0200*/  ISETP.NE.AND P0, PT, R2, RZ, PT ;  /* 0x000000ff0200720c */ /* 0x000fe20003f05270 */
[----:B------:R-:W-:-:S12]  /*0210*/  IMAD.U32 R2, RZ, RZ, UR5 ;  /* 0x00000005ff027e24 */ /* 0x000fd8000f8e00ff */
[----:B------:R-:W-:Y:S05]  /*0220*/  @!P0 BRA `(.L_x_4) ;  /* 0xfffffffc00dc8947 */ /* 0x000fea000383ffff */
.L_x_3:
[C---:B------:R-:W-:Y:S01]  /*0230*/  IADD3 R4, PT, PT, R2.reuse, 0x10, RZ ;  /* 0x0000001002047810 */ /* 0x040fe20007ffe0ff */
[----:B------:R-:W-:Y:S01]  /*0240*/  UMOV UR5, 0x50 ;  /* 0x0000005000057882 */ /* 0x000fe20000000000 */
[----:B------:R-:W-:Y:S01]  /*0250*/  SHF.L.U32 R3, R3, R2, RZ ;  /* 0x0000000203037219 */ /* 0x000fe200000006ff */
[----:B------:R-:W-:Y:S01]  /*0260*/  ULEA UR5, UR6, UR5, 0x18 ;  /* 0x0000000506057291 */ /* 0x000fe2000f8ec0ff */
[----:B------:R-:W-:Y:S01]  /*0270*/  SHF.L.U32 R4, R5, R4, RZ ;  /* 0x0000000405047219 */ /* 0x000fe200000006ff */
[----:B------:R-:W-:-:S03]  /*0280*/  IMAD.SHL.U32 R2, R2, 0x20, RZ ;  /* 0x0000002002027824 */ /* 0x000fc600078e00ff */
[----:B------:R-:W-:-:S05]  /*0290*/  LOP3.LUT R3, R4, R3, RZ, 0xfc, !PT ;  /* 0x0000000304037212 */ /* 0x000fca00078efcff */
[----:B------:R1:W-:Y:S04]  /*02a0*/  ATOMS.OR RZ, [UR5], R3 ;  /* 0x00000003ffff798c */ /* 0x0003e8000b000005 */
[----:B------:R1:W-:Y:S01]  /*02b0*/  STS [UR4], R2 ;  /* 0x00000002ff007988 */ /* 0x0003e20008000804 */
[----:B------:R-:W-:Y:S05]  /*02c0*/  BRA `(.L_x_2) ;  /* 0x0000000000107947 */ /* 0x000fea0003800000 */
.L_x_1:
[----:B------:R-:W-:Y:S02]  /*02d0*/  MOV R3, 0xffffffff ;  /* 0xffffffff00037802 */ /* 0x000fe40000000f00 */
[----:B------:R-:W-:-:S03]  /*02e0*/  MOV R2, 0x310 ;  /* 0x0000031000027802 */ /* 0x000fc60000000f00 */
[----:B------:R1:W-:Y:S04]  /*02f0*/  STS [UR4], R3 ;  /* 0x00000003ff007988 */ /* 0x0003e80008000804 */
[----:B01----:R-:W-:Y:S05]  /*0300*/  CALL.REL.NOINC `($__internal_1_$__cuda_sm10x_tcgen05_guardrail_trap_phase_invalid_during_alloc) ;  /* 0x0000009800d87944 */ /* 0x003fea0003c00000 */
.L_x_2:
[----:B------:R-:W-:Y:S05]  /*0310*/  WARPSYNC.ALL ;  /* 0x0000000000007948 */ /* 0x000fea0003800000 */
[----:B------:R-:W-:Y:S01]  /*0320*/  NOP ;  /* 0x0000000000007918 */ /* 0x000fe20000000000 */
.L_x_0:
[----:B------:R-:W2:Y:S01]  /*0330*/  S2R R77, SR_CTAID.X ;  /* 0x00000000004d7919 */ /* 0x000ea20000002500 */
[----:B------:R-:W3:Y:S01]  /*0340*/  S2UR UR9, SR_CTAID.Y ;  /* 0x00000000000979c3 */ /* 0x000ee20000002600 */
[----:B------:R-:W3:Y:S01]  /*0350*/  LDCU.64 UR4, c[0x0][0x3b0] ;  /* 0x00007600ff0477ac */ /* 0x000ee20008000a00 */
[----:B------:R-:W4:Y:S06]  /*0360*/  LDCU.64 UR6, c[0x0][0x3b0] ;  /* 0x00007600ff0677ac */ /* 0x000f2c0008000a00 */
[----:B------:R-:W1:Y:S01]  /*0370*/  LDC.64 R8, c[0x0][0x380] ;  /* 0x0000e000ff087b82 */ /* 0x000e620000000a00 */
[----:B------:R-:W-:Y:S01]  /*0380*/  UMOV UR8, 0x400 ;  /* 0x0000040000087882 */ /* 0x000fe20000000000 */
[----:B------:R-:W0:Y:S06]  /*0390*/  LDCU.64 UR28, c[0x0][0x358] ;  /* 0x00006b00ff1c77ac */ /* 0x000e2c0008000a00 */
[----:B------:R-:W0:Y:S08]  /*03a0*/  LDC.64 R6, c[0x0][0x380] ;  /* 0x0000e000ff067b82 */ /* 0x000e300000000a00 */
[----:B-1----:R-:W1:Y:S01]  /*03b0*/  LDC R2, c[0x0][0x3b8] ;  /* 0x0000ee00ff027b82 */ /* 0x002e620000000800 */
[----:B---3--:R-:W-:-:S02]  /*03c0*/  UIMAD UR4, UR9, UR4, URZ ;  /* 0x00000004090472a4 */ /* 0x008fc4000f8e02ff */
[----:B----4-:R-:W-:Y:S02]  /*03d0*/  UIMAD UR6, UR9, UR6, URZ ;  /* 0x00000006090672a4 */ /* 0x010fe4000f8e02ff */
[----:B------:R-:W-:Y:S01]  /*03e0*/  USHF.L.U32 UR10, UR4, 0x1, URZ ;  /* 0x00000001040a7899 */ /* 0x000fe200080006ff */
[----:B--2---:R-:W-:Y:S02]  /*03f0*/  IMAD.SHL.U32 R77, R77, 0x80, RZ ;  /* 0x000000804d4d7824 */ /* 0x004fe400078e00ff */
[----:B------:R-:W2:Y:S03]  /*0400*/  S2UR UR11, SR_CgaCtaId ;  /* 0x00000000000b79c3 */ /* 0x000ea60000008800 */
[----:B------:R-:W-:-:S05]  /*0410*/  LOP3.LUT R68, R77, 0x7f, R0, 0xf8, !PT ;  /* 0x0000007f4d447812 */ /* 0x000fca00078ef800 */
[----:B------:R-:W-:Y:S01]  /*0420*/  IMAD R3, R68, UR5, RZ ;  /* 0x0000000544037c24 */ /* 0x000fe2000f8e02ff */
[----:B------:R-:W-:-:S03]  /*0430*/  UIMAD.WIDE UR4, UR4, 0x2, URZ ;  /* 0x00000002040478a5 */ /* 0x000fc6000f8e02ff */
[C---:B------:R-:W-:Y:S01]  /*0440*/  IMAD.HI R10, R3.reuse, 0x2, RZ ;  /* 0x00000002030a7827 */ /* 0x040fe200078e02ff */
[----:B------:R-:W-:-:S03]  /*0450*/  SHF.L.U32 R5, R3, 0x1, RZ ;  /* 0x0000000103057819 */ /* 0x000fc600000006ff */
[----:B------:R-:W-:Y:S01]  /*0460*/  IMAD R3, R68, UR7, RZ ;  /* 0x0000000744037c24 */ /* 0x000fe2000f8e02ff */
[----:B------:R-:W-:Y:S01]  /*0470*/  USHF.L.U32 UR7, UR6, 0x1, URZ ;  /* 0x0000000106077899 */ /* 0x000fe200080006ff */
[----:B------:R-:W-:Y:S02]  /*0480*/  IADD3 R4, P1, P0, R5, UR10, R8 ;  /* 0x0000000a05047c10 */ /* 0x000fe4000f83e008 */
[----:B------:R-:W-:Y:S02]  /*0490*/  IMAD.SHL.U32 R103, R3, 0x2, RZ ;  /* 0x0000000203677824 */ /* 0x000fe400078e00ff */
[----:B------:R-:W-:Y:S01]  /*04a0*/  IADD3.X R5, PT, PT, R10, UR5, R9, P1, P0 ;  /* 0x000000050a057c10 */ /* 0x000fe20008fe0409 */
[----:B------:R-:W-:Y:S01]  /*04b0*/  UIMAD.WIDE UR4, UR6, 0x2, URZ ;  /* 0x00000002060478a5 */ /* 0x000fe2000f8e02ff */
[C---:B-1----:R-:W-:Y:S01]  /*04c0*/  IMAD R8, R2.reuse, 0x50, RZ ;  /* 0x0000005002087824 */ /* 0x042fe200078e02ff */
[----:B0-----:R-:W-:Y:S01]  /*04d0*/  IADD3 R103, P0, P1, R103, UR7, R6 ;  /* 0x0000000767677c10 */ /* 0x001fe2000f91e006 */
[----:B------:R-:W-:Y:S01]  /*04e0*/  IMAD.HI R6, R3, 0x2, RZ ;  /* 0x0000000203067827 */ /* 0x000fe200078e02ff */
[C---:B------:R-:W-:Y:S01]  /*04f0*/  SHF.L.U32 R16, R2.reuse, 0x5, RZ ;  /* 0x0000000502107819 */ /* 0x040fe200000006ff */
[----:B------:R-:W-:Y:S01]  /*0500*/  BAR.SYNC.DEFER_BLOCKING 0x0 ;  /* 0x0000000000007b1d */ /* 0x000fe20000010000 */
[----:B--2---:R-:W-:Y:S01]  /*0510*/  ULEA UR8, UR11, UR8, 0x18 ;  /* 0x000000080b087291 */ /* 0x004fe2000f8ec0ff */
[----:B------:R-:W-:Y:S01]  /*0520*/  IMAD R10, R2, 0x52, RZ ;  /* 0x00000052020a7824 */ /* 0x000fe200078e02ff */
[----:B------:R-:W-:Y:S01]  /*0530*/  IADD3.X R3, PT, PT, R6, UR5, R7, P0, P1 ;  /* 0x0000000506037c10 */ /* 0x000fe200087e2407 */
[----:B------:R-:W-:Y:S01]  /*0540*/  IMAD R132, R2, 0x70, RZ ;  /* 0x0000007002847824 */ /* 0x000fe200078e02ff */
[-C--:B------:R-:W-:Y:S01]  /*0550*/  IADD3 RZ, P2, PT, R8, R103.reuse, RZ ;  /* 0x0000006708ff7210 */ /* 0x080fe20007f5e0ff */
[----:B------:R-:W-:Y:S01]  /*0560*/  IMAD R12, R2, 0x60, RZ ;  /* 0x00000060020c7824 */ /* 0x000fe200078e02ff */
[----:B------:R-:W-:Y:S01]  /*0570*/  IADD3 RZ, P0, PT, R10, R103, RZ ;  /* 0x000000670aff7210 */ /* 0x000fe20007f1e0ff */
[C---:B------:R-:W-:Y:S01]  /*0580*/  IMAD R10, R2.reuse, 0xa, RZ ;  /* 0x0000000a020a7824 */ /* 0x040fe200078e02ff */
[----:B------:R-:W-:-:S02]  /*0590*/  SHF.L.U32 R8, R2, 0x3, RZ ;  /* 0x0000000302087819 */ /* 0x000fc400000006ff */
[CC--:B------:R-:W-:Y:S02]  /*05a0*/  LEA R138, P4, R2.reuse, R103.reuse, 0x4 ;  /* 0x00000067028a7211 */ /* 0x0c0fe400078820ff */
[C---:B------:R-:W-:Y:S01]  /*05b0*/  LEA R134, P5, R2.reuse, R103, 0x6 ;  /* 0x0000006702867211 */ /* 0x040fe200078a30ff */
[----:B------:R-:W-:Y:S01]  /*05c0*/  IMAD R46, R2, 0x38, RZ ;  /* 0x00000038022e7824 */ /* 0x000fe200078e02ff */
[----:B------:R-:W-:Y:S01]  /*05d0*/  LEA.HI.X.SX32 R139, R8, R3, 0x1, P4 ;  /* 0x00000003088b7211 */ /* 0x000fe200020f0eff */
[----:B------:R-:W-:Y:S01]  /*05e0*/  IMAD R6, R2, 0x5, RZ ;  /* 0x0000000502067824 */ /* 0x000fe200078e02ff */
[----:B------:R-:W-:Y:S01]  /*05f0*/  IADD3 R132, P4, PT, R132, R103, RZ ;  /* 0x0000006784847210 */ /* 0x000fe20007f9e0ff */
[----:B------:R-:W-:Y:S01]  /*0600*/  IMAD R14, R2, 0x14, RZ ;  /* 0x00000014020e7824 */ /* 0x000fe200078e02ff */
[----:B------:R-:W-:Y:S01]  /*0610*/  LEA.HI.X.SX32 R135, R16, R3, 0x1, P5 ;  /* 0x0000000310877211 */ /* 0x000fe200028f0eff */
[----:B------:R-:W-:Y:S01]  /*0620*/  IMAD R18, R2, 0x54, RZ ;  /* 0x0000005402127824 */ /* 0x000fe200078e02ff */
[-C--:B------:R-:W-:Y:S01]  /*0630*/  IADD3 RZ, P3, PT, R12, R103.reuse, RZ ;  /* 0x000000670cff7210 */ /* 0x080fe20007f7e0ff */
[----:B------:R-:W-:Y:S01]  /*0640*/  IMAD.SHL.U32 R12, R2, 0x10, RZ ;  /* 0x00000010020c7824 */ /* 0x000fe200078e00ff */
[-C--:B------:R-:W-:Y:S01]  /*0650*/  IADD3 R128, P5, PT, R10, R103.reuse, RZ ;  /* 0x000000670a807210 */ /* 0x080fe20007fbe0ff */
[C---:B------:R-:W-:Y:S01]  /*0660*/  IMAD R24, R2.reuse, 0x30, RZ ;  /* 0x0000003002187824 */ /* 0x040fe200078e02ff */
        /* <DEDUP_REMOVED lines=8> */
[----:B------:R-:W-:Y:S01]  /*06f0*/  IADD3 RZ, P5, PT, R18, R103, RZ ;  /* 0x0000006712ff7210 */ /* 0x000fe20007fbe0ff */
[----:B------:R-:W-:Y:S01]  /*0700*/  IMAD R108, R2, 0x44, RZ ;  /* 0x00000044026c7824 */ /* 0x000fe200078e02ff */
[----:B------:R-:W-:Y:S01]  /*0710*/  LEA.HI.X.SX32 R137, R12, R3, 0x1, P1 ;  /* 0x000000030c897211 */ /* 0x000fe200008f0eff */
[----:B------:R-:W-:Y:S01]  /*0720*/  IMAD R26, R2, 0x58, RZ ;  /* 0x00000058021a7824 */ /* 0x000fe200078e02ff */
[----:B------:R-:W-:Y:S01]  /*0730*/  IADD3 R130, P1, PT, R24, R103, RZ ;  /* 0x0000006718827210 */ /* 0x000fe20007f3e0ff */
[----:B------:R-:W-:Y:S01]  /*0740*/  IMAD R122, R2, 0x42, RZ ;  /* 0x00000042027a7824 */ /* 0x000fe200078e02ff */
[-C--:B------:R-:W-:Y:S01]  /*0750*/  LEA.HI.X.SX32 R127, R10, R3.reuse, 0x1, P4 ;  /* 0x000000030a7f7211 */ /* 0x080fe200020f0eff */
[----:B------:R-:W-:Y:S01]  /*0760*/  IMAD.SHL.U32 R10, R2, 0x2, RZ ;  /* 0x00000002020a7824 */ /* 0x000fe200078e00ff */
[----:B------:R-:W-:Y:S01]  /*0770*/  LEA.HI.X.SX32 R17, R70, R3, 0x1, P5 ;  /* 0x0000000346117211 */ /* 0x000fe200028f0eff */
[C---:B------:R-:W-:Y:S01]  /*0780*/  IMAD R104, R2.reuse, 0x62, RZ ;  /* 0x0000006202687824 */ /* 0x040fe200078e02ff */
[C---:B------:R-:W-:Y:S01]  /*0790*/  LEA R110, P5, R2.reuse, R103, 0x2 ;  /* 0x00000067026e7211 */ /* 0x040fe200078a10ff */
[----:B------:R-:W-:Y:S01]  /*07a0*/  IMAD R106, R2, 0x64, RZ ;  /* 0x00000064026a7824 */ /* 0x000fe200078e02ff */
[----:B------:R-:W-:Y:S01]  /*07b0*/  LEA.HI.X.SX32 R131, R44, R3, 0x1, P1 ;  /* 0x000000032c837211 */ /* 0x000fe200008f0eff */
[----:B------:R-:W-:Y:S01]  /*07c0*/  IMAD R28, R2, 0x32, RZ ;  /* 0x00000032021c7824 */ /* 0x000fe200078e02ff */
[-C--:B------:R-:W-:Y:S01]  /*07d0*/  IADD3 R124, P1, PT, R20, R103.reuse, RZ ;  /* 0x00000067147c7210 */ /* 0x080fe20007f3e0ff */
[----:B------:R-:W-:Y:S01]  /*07e0*/  IMAD R64, R2, 0x24, RZ ;  /* 0x0000002402407824 */ /* 0x000fe200078e02ff */
[----:B------:R-:W-:Y:S01]  /*07f0*/  IADD3 RZ, P4, PT, R22, R103, RZ ;  /* 0x0000006716ff7210 */ /* 0x000fe20007f9e0ff */
        /* <DEDUP_REMOVED lines=9> */
[-C--:B------:R-:W-:Y:S01]  /*0890*/  LEA.HI.X.SX32 R11, R20, R3.reuse, 0x1, P2 ;  /* 0x00000003140b7211 */ /* 0x080fe200010f0eff */
[----:B------:R-:W-:Y:S01]  /*08a0*/  IMAD R112, R2, 0x72, RZ ;  /* 0x0000007202707824 */ /* 0x000fe200078e02ff */
[----:B------:R-:W-:Y:S01]  /*08b0*/  LEA.HI.X.SX32 R13, R22, R3, 0x1, P0 ;  /* 0x00000003160d7211 */ /* 0x000fe200000f0eff */
[----:B------:R-:W-:Y:S01]  /*08c0*/  IMAD R84, R2, 0x74, RZ ;  /* 0x0000007402547824 */ /* 0x000fe200078e02ff */
[-C--:B------:R-:W-:Y:S01]  /*08d0*/  IADD3 R122, P2, PT, R122, R103.reuse, RZ ;  /* 0x000000677a7a7210 */ /* 0x080fe20007f5e0ff */
[----:B------:R-:W-:Y:S01]  /*08e0*/  IMAD R30, R2, 0x39, RZ ;  /* 0x00000039021e7824 */ /* 0x000fe200078e02ff */
[----:B------:R-:W-:Y:S01]  /*08f0*/  IADD3 R104, P0, PT, R104, R103, RZ ;  /* 0x0000006768687210 */ /* 0x000fe20007f1e0ff */
[----:B------:R-:W-:Y:S01]  /*0900*/  IMAD R32, R2, 0x5a, RZ ;  /* 0x0000005a02207824 */ /* 0x000fe200078e02ff */
[----:B------:R-:W-:Y:S01]  /*0910*/  LEA.HI.X.SX32 R109, R18, R3, 0x1, P5 ;  /* 0x00000003126d7211 */ /* 0x000fe200028f0eff */
[----:B------:R-:W-:Y:S01]  /*0920*/  IMAD R72, R2, 0x3a, RZ ;  /* 0x0000003a02487824 */ /* 0x000fe200078e02ff */
[----:B------:R-:W-:Y:S01]  /*0930*/  IADD3 R106, P5, PT, R106, R103, RZ ;  /* 0x000000676a6a7210 */ /* 0x000fe20007fbe0ff */
[----:B------:R-:W-:Y:S01]  /*0940*/  IMAD R12, R2, 0x19, RZ ;  /* 0x00000019020c7824 */ /* 0x000fe200078e02ff */
[-C--:B------:R-:W-:Y:S01]  /*0950*/  LEA.HI.X.SX32 R123, R16, R3.reuse, 0x1, P2 ;  /* 0x00000003107b7211 */ /* 0x080fe200010f0eff */
        /* <DEDUP_REMOVED lines=15> */
[----:B------:R-:W-:Y:S01]  /*0a50*/  LEA.HI.X.SX32 R19, R14, R3, 0x1, P5 ;  /* 0x000000030e137211 */ /* 0x000fe200028f0eff */
[----:B------:R-:W-:Y:S01]  /*0a60*/  IMAD R38, R2, 0xb, RZ ;  /* 0x0000000b02267824 */ /* 0x000fe200078e02ff */
[----:B------:R-:W-:Y:S01]  /*0a70*/  IADD3 R20, P5, PT, R24, R103, RZ ;  /* 0x0000006718147210 */ /* 0x000fe20007fbe0ff */
[----:B------:R-:W-:-:S02]  /*0a80*/  IMAD R8, R2, 0x11, RZ ;  /* 0x0000001102087824 */ /* 0x000fc400078e02ff */
        /* <DEDUP_REMOVED lines=26> */
[C---:B------:R-:W-:Y:S01]  /*0c30*/  IMAD R54, R2.reuse, 0x7, RZ ;  /* 0x0000000702367824 */ /* 0x040fe200078e02ff */
[C---:B------:R-:W-:Y:S01]  /*0c40*/  LEA.HI.X.SX32 R115, R2.reuse, R3, 0x1, P3 ;  /* 0x0000000302737211 */ /* 0x040fe200018f0eff */
[----:B------:R-:W-:Y:S01]  /*0c50*/  IMAD R150, R2, 0x68, RZ ;  /* 0x0000006802967824 */ /* 0x000fe200078e02ff */
[-C--:B------:R-:W-:Y:S01]  /*0c60*/  IADD3 RZ, P3, PT, R34, R103.reuse, RZ ;  /* 0x0000006722ff7210 */ /* 0x080fe20007f7e0ff */
        /* <DEDUP_REMOVED lines=12> */
[----:B------:R-:W0:Y:S01]  /*0d30*/  LDS R140, [UR8] ;  /* 0x00000008ff8c7984 */ /* 0x000e220008000800 */
[----:B------:R-:W-:Y:S01]  /*0d40*/  IADD3 R34, P4, PT, R56, R103, RZ ;  /* 0x0000006738227210 */ /* 0x000fe20007f9e0ff */
[----:B------:R-:W-:Y:S01]  /*0d50*/  IMAD R96, R2, 0x1e, RZ ;  /* 0x0000001e02607824 */ /* 0x000fe200078e02ff */
[----:B------:R-:W-:Y:S01]  /*0d60*/  LEA.HI.X.SX32 R33, R36, R3, 0x1, P5 ;  /* 0x0000000324217211 */ /* 0x000fe200028f0eff */
[----:B------:R-:W-:Y:S01]  /*0d70*/  BAR.SYNC.DEFER_BLOCKING 0x0 ;  /* 0x0000000000007b1d */ /* 0x000fe20000010000 */
[----:B------:R-:W-:-:S02]  /*0d80*/  IADD3 R36, P5, PT, R8, R103, RZ ;  /* 0x0000006708247210 */ /* 0x000fc40007fbe0ff */
[----:B------:R-:W-:Y:S02]  /*0d90*/  LEA.HI.X.SX32 R35, R38, R3, 0x1, P4 ;  /* 0x0000000326237211 */ /* 0x000fe400020f0eff */
        /* <DEDUP_REMOVED lines=27> */
[----:B------:R-:W1:Y:S01]  /*0f50*/  LDCU.64 UR4, c[0x0][0x3b0] ;  /* 0x00007600ff0477ac */ /* 0x000e620008000a00 */
[----:B------:R-:W-:-:S02]  /*0f60*/  IADD3 R52, P5, PT, R66, R103, RZ ;  /* 0x0000006742347210 */ /* 0x000fc40007fbe0ff */
[----:B------:R-:W-:Y:S02]  /*0f70*/  SHF.L.U32 R62, R2, 0x2, RZ ;  /* 0x00000002023e7819 */ /* 0x000fe400000006ff */
[-C--:B------:R-:W-:Y:S01]  /*0f80*/  LEA.HI.X.SX32 R59, R66, R3.reuse, 0x1, P1 ;  /* 0x00000003423b7211 */ /* 0x080fe200008f0eff */
[----:B------:R-:W-:Y:S01]  /*0f90*/  IMAD R10, R2, 0x3e, RZ ;  /* 0x0000003e020a7824 */ /* 0x000fe200078e02ff */
[-C--:B------:R-:W-:Y:S01]  /*0fa0*/  LEA.HI.X.SX32 R51, R54, R3.reuse, 0x1, P4 ;  /* 0x0000000336337211 */ /* 0x080fe200020f0eff */
[----:B------:R-:W-:Y:S01]  /*0fb0*/  IMAD R84, R2, 0x7a, RZ ;  /* 0x0000007a02547824 */ /* 0x000fe200078e02ff */
[----:B------:R-:W-:Y:S01]  /*0fc0*/  LEA.HI.X.SX32 R53, R56, R3, 0x1, P5 ;  /* 0x0000000338357211 */ /* 0x000fe200028f0eff */
[C---:B------:R-:W-:Y:S01]  /*0fd0*/  IMAD R14, R2.reuse, 0x1f, RZ ;  /* 0x0000001f020e7824 */ /* 0x040fe200078e02ff */
[CC--:B------:R-:W-:Y:S01]  /*0fe0*/  LEA R54, P4, R2.reuse, R103.reuse, 0x3 ;  /* 0x0000006702367211 */ /* 0x0c0fe200078818ff */
[----:B------:R-:W-:Y:S01]  /*0ff0*/  IMAD R28, R2, 0x35, RZ ;  /* 0x00000035021c7824 */ /* 0x000fe200078e02ff */
[----:B------:R-:W-:Y:S01]  /*1000*/  IADD3 R56, P5, PT, R146, R103, RZ ;  /* 0x0000006792387210 */ /* 0x000fe20007fbe0ff */
[----:B------:R-:W-:Y:S01]  /*1010*/  IMAD R16, R2, 0x3d, RZ ;  /* 0x0000003d02107824 */ /* 0x000fe200078e02ff */
[-C--:B------:R-:W-:Y:S01]  /*1020*/  LEA.HI.X.SX32 R55, R62, R3.reuse, 0x1, P4 ;  /* 0x000000033e377211 */ /* 0x080fe200020f0eff */
[----:B------:R-:W-:Y:S01]  /*1030*/  IMAD R88, R2, 0x4e, RZ ;  /* 0x0000004e02587824 */ /* 0x000fe200078e02ff */
[----:B------:R-:W-:Y:S01]  /*1040*/  LEA.HI.X.SX32 R57, R64, R3, 0x1, P5 ;  /* 0x0000000340397211 */ /* 0x000fe200028f0eff */
[----:B------:R-:W-:Y:S01]  /*1050*/  IMAD R12, R2, 0x27, RZ ;  /* 0x00000027020c7824 */ /* 0x000fe200078e02ff */
[-C--:B------:R-:W-:Y:S01]  /*1060*/  IADD3 R60, P1, PT, R150, R103.reuse, RZ ;  /* 0x00000067963c7210 */ /* 0x080fe20007f3e0ff */
[----:B------:R-:W5:Y:S01]  /*1070*/  LDG.E.U16 R104, desc[UR28][R104.64] ;  /* 0x0000001c68687981 */ /* 0x000f62000c1e1500 */
[----:B------:R-:W-:-:S02]  /*1080*/  IADD3 R62, P4, PT, R154, R103, RZ ;  /* 0x000000679a3e7210 */ /* 0x000fc40007f9e0ff */
[----:B------:R-:W-:Y:S01]  /*1090*/  IADD3 R64, P5, PT, R144, R103, RZ ;  /* 0x0000006790407210 */ /* 0x000fe20007fbe0ff */
[----:B------:R-:W5:Y:S01]  /*10a0*/  LDG.E.U16 R114, desc[UR28][R114.64] ;  /* 0x0000001c72727981 */ /* 0x000f62000c1e1500 */
[-C--:B------:R-:W-:Y:S02]  /*10b0*/  LEA.HI.X.SX32 R61, R142, R3.reuse, 0x1, P1 ;  /* 0x000000038e3d7211 */ /* 0x080fe400008f0eff */
[-C--:B------:R-:W-:Y:S01]  /*10c0*/  LEA.HI.X.SX32 R63, R144, R3.reuse, 0x1, P4 ;  /* 0x00000003903f7211 */ /* 0x080fe200020f0eff */
[----:B------:R-:W5:Y:S01]  /*10d0*/  LDG.E.U16 R112, desc[UR28][R112.64] ;  /* 0x0000001c70707981 */ /* 0x000f62000c1e1500 */
[C---:B------:R-:W-:Y:S02]  /*10e0*/  LEA.HI.X.SX32 R65, R96.reuse, R3, 0x1, P5 ;  /* 0x0000000360417211 */ /* 0x040fe400028f0eff */
[-C--:B------:R-:W-:Y:S01]  /*10f0*/  IADD3 R66, P1, PT, R96, R103.reuse, RZ ;  /* 0x0000006760427210 */ /* 0x080fe20007f3e0ff */
[----:B------:R-:W5:Y:S01]  /*1100*/  LDG.E.U16 R110, desc[UR28][R110.64] ;  /* 0x0000001c6e6e7981 */ /* 0x000f62000c1e1500 */
[----:B------:R-:W-:-:S02]  /*1110*/  IADD3 R70, P4, PT, R70, R103, RZ ;  /* 0x0000006746467210 */ /* 0x000fc40007f9e0ff */
[----:B------:R-:W-:Y:S01]  /*1120*/  IADD3 R72, P5, PT, R72, R103, RZ ;  /* 0x0000006748487210 */ /* 0x000fe20007fbe0ff */
[----:B------:R-:W5:Y:S01]  /*1130*/  LDG.E.U16 R108, desc[UR28][R108.64] ;  /* 0x0000001c6c6c7981 */ /* 0x000f62000c1e1500 */
[----:B------:R-:W-:Y:S02]  /*1140*/  LEA.HI.X.SX32 R95, R94, R3, 0x1, P2 ;  /* 0x000000035e5f7211 */ /* 0x000fe400010f0eff */
[----:B------:R-:W-:Y:S01]  /*1150*/  IADD3 R96, P2, PT, R10, R103, RZ ;  /* 0x000000670a607210 */ /* 0x000fe20007f5e0ff */
[----:B------:R-:W-:Y:S01]  /*1160*/  IMAD R92, R2, 0x6c, RZ ;  /* 0x0000006c025c7824 */ /* 0x000fe200078e02ff */
[-C--:B------:R-:W-:Y:S01]  /*1170*/  LEA.HI.X.SX32 R67, R74, R3.reuse, 0x1, P1 ;  /* 0x000000034a437211 */ /* 0x080fe200008f0eff */
[----:B------:R-:W-:Y:S01]  /*1180*/  IMAD R98, R2, 0x6e, RZ ;  /* 0x0000006e02627824 */ /* 0x000fe200078e02ff */
[-C--:B------:R-:W-:Y:S01]  /*1190*/  LEA.HI.X.SX32 R71, R78, R3.reuse, 0x1, P4 ;  /* 0x000000034e477211 */ /* 0x080fe200020f0eff */
[----:B------:R-:W5:Y:S01]  /*11a0*/  LDG.E.U16 R106, desc[UR28][R106.64] ;  /* 0x0000001c6a6a7981 */ /* 0x000f62000c1e1500 */
[----:B------:R-:W-:-:S02]  /*11b0*/  LEA.HI.X.SX32 R73, R80, R3, 0x1, P5 ;  /* 0x0000000350497211 */ /* 0x000fc400028f0eff */
[----:B------:R-:W-:Y:S01]  /*11c0*/  LEA.HI.X.SX32 R83, R82, R3, 0x1, P0 ;  /* 0x0000000352537211 */ /* 0x000fe200000f0eff */
[----:B------:R-:W5:Y:S01]  /*11d0*/  LDG.E.U16 R30, desc[UR28][R30.64] ;  /* 0x0000001c1e1e7981 */ /* 0x000f62000c1e1500 */
[-C--:B------:R-:W-:Y:S02]  /*11e0*/  IADD3 R74, P1, PT, R148, R103.reuse, RZ ;  /* 0x00000067944a7210 */ /* 0x080fe40007f3e0ff */
[-C--:B------:R-:W-:Y:S01]  /*11f0*/  IADD3 R78, P4, PT, R152, R103.reuse, RZ ;  /* 0x00000067984e7210 */ /* 0x080fe20007f9e0ff */
[----:B------:R-:W5:Y:S01]  /*1200*/  LDG.E.U16 R32, desc[UR28][R32.64] ;  /* 0x0000001c20207981 */ /* 0x000f62000c1e1500 */
[-C--:B------:R-:W-:Y:S02]  /*1210*/  IADD3 R80, P5, PT, R90, R103.reuse, RZ ;  /* 0x000000675a507210 */ /* 0x080fe40007fbe0ff */
[----:B------:R-:W-:Y:S01]  /*1220*/  IADD3 R84, P0, PT, R84, R103, RZ ;  /* 0x0000006754547210 */ /* 0x000fe20007f1e0ff */
[----:B------:R-:W5:Y:S01]  /*1230*/  LDG.E.U16 R34, desc[UR28][R34.64] ;  /* 0x0000001c22227981 */ /* 0x000f62000c1e1500 */
[-C--:B------:R-:W-:Y:S01]  /*1240*/  LEA.HI.X.SX32 R97, R14, R3.reuse, 0x1, P2 ;  /* 0x000000030e617211 */ /* 0x080fe200010f0eff */
[----:B------:R-:W-:Y:S01]  /*1250*/  IMAD R14, R2, 0x37, RZ ;  /* 0x00000037020e7824 */ /* 0x000fe200078e02ff */
[-C--:B------:R-:W-:Y:S01]  /*1260*/  LEA.HI.X.SX32 R75, R76, R3.reuse, 0x1, P1 ;  /* 0x000000034c4b7211 */ /* 0x080fe200008f0eff */
[----:B------:R-:W-:Y:S01]  /*1270*/  IMAD R2, R2, 0x3f, RZ ;  /* 0x0000003f02027824 */ /* 0x000fe200078e02ff */
[-C--:B------:R-:W-:Y:S01]  /*1280*/  LEA.HI.X.SX32 R81, R58, R3.reuse, 0x1, P5 ;  /* 0x000000033a517211 */ /* 0x080fe200028f0eff */
[----:B------:R-:W5:Y:S01]  /*1290*/  LDG.E.U16 R36, desc[UR28][R36.64] ;  /* 0x0000001c24247981 */ /* 0x000f62000c1e1500 */
[----:B------:R-:W-:-:S02]  /*12a0*/  LEA.HI.X.SX32 R91, R90, R3, 0x1, P3 ;  /* 0x000000035a5b7211 */ /* 0x000fc400018f0eff */
[-C--:B------:R-:W-:Y:S01]  /*12b0*/  LEA.HI.X.SX32 R79, R28, R3.reuse, 0x1, P4 ;  /* 0x000000031c4f7211 */ /* 0x080fe200020f0eff */
[----:B------:R-:W5:Y:S01]  /*12c0*/  LDG.E.U16 R38, desc[UR28][R38.64] ;  /* 0x0000001c26267981 */ /* 0x000f62000c1e1500 */
[----:B------:R-:W-:Y:S02]  /*12d0*/  LEA.HI.X.SX32 R85, R16, R3, 0x1, P0 ;  /* 0x0000000310557211 */ /* 0x000fe400000f0eff */
[-C--:B------:R-:W-:Y:S01]  /*12e0*/  IADD3 R86, P1, PT, R86, R103.reuse, RZ ;  /* 0x0000006756567210 */ /* 0x080fe20007f3e0ff */
[----:B------:R-:W5:Y:S01]  /*12f0*/  LDG.E.U16 R40, desc[UR28][R40.64] ;  /* 0x0000001c28287981 */ /* 0x000f62000c1e1500 */
[-C--:B------:R-:W-:Y:S02]  /*1300*/  IADD3 R88, P5, PT, R88, R103.reuse, RZ ;  /* 0x0000006758587210 */ /* 0x080fe40007fbe0ff */
[-C--:B------:R-:W-:Y:S01]  /*1310*/  IADD3 R92, P3, PT, R92, R103.reuse, RZ ;  /* 0x000000675c5c7210 */ /* 0x080fe20007f7e0ff */
[----:B------:R-:W5:Y:S01]  /*1320*/  LDG.E.U16 R42, desc[UR28][R42.64] ;  /* 0x0000001c2a2a7981 */ /* 0x000f62000c1e1500 */
[----:B------:R-:W-:-:S02]  /*1330*/  IADD3 R98, P4, PT, R98, R103, RZ ;  /* 0x0000006762627210 */ /* 0x000fc40007f9e0ff */
[-C--:B------:R-:W-:Y:S01]  /*1340*/  IADD3 R100, P0, PT, R100, R103.reuse, RZ ;  /* 0x0000006764647210 */ /* 0x080fe20007f1e0ff */
[----:B------:R-:W5:Y:S01]  /*1350*/  LDG.E.U16 R44, desc[UR28][R44.64] ;  /* 0x0000001c2c2c7981 */ /* 0x000f62000c1e1500 */
[----:B------:R-:W-:Y:S02]  /*1360*/  IADD3 R102, P2, PT, R102, R103, RZ ;  /* 0x0000006766667210 */ /* 0x000fe40007f5e0ff */
[-C--:B------:R-:W-:Y:S01]  /*1370*/  LEA.HI.X.SX32 R87, R8, R3.reuse, 0x1, P1 ;  /* 0x0000000308577211 */ /* 0x080fe200008f0eff */
[----:B------:R-:W5:Y:S01]  /*1380*/  LDG.E.U16 R46, desc[UR28][R46.64] ;  /* 0x0000001c2e2e7981 */ /* 0x000f62000c1e1500 */
[-C--:B------:R-:W-:Y:S02]  /*1390*/  LEA.HI.X.SX32 R89, R12, R3.reuse, 0x1, P5 ;  /* 0x000000030c597211 */ /* 0x080fe400028f0eff */
[-C--:B------:R-:W-:Y:S01]  /*13a0*/  LEA.HI.X.SX32 R93, R6, R3.reuse, 0x1, P3 ;  /* 0x00000003065d7211 */ /* 0x080fe200018f0eff */
[----:B------:R-:W5:Y:S01]  /*13b0*/  LDG.E.U16 R50, desc[UR28][R50.64] ;  /* 0x0000001c32327981 */ /* 0x000f62000c1e1500 */
[----:B------:R-:W-:-:S02]  /*13c0*/  LEA.HI.X.SX32 R99, R14, R3, 0x1, P4 ;  /* 0x000000030e637211 */ /* 0x000fc400020f0eff */
[-C--:B------:R-:W-:Y:S01]  /*13d0*/  LEA.HI.X.SX32 R101, R10, R3.reuse, 0x1, P0 ;  /* 0x000000030a657211 */ /* 0x080fe200000f0eff */
[----:B------:R-:W5:Y:S01]  /*13e0*/  LDG.E.U16 R48, desc[UR28][R48.64] ;  /* 0x0000001c30307981 */ /* 0x000f62000c1e1500 */
[----:B------:R-:W-:Y:S01]  /*13f0*/  LEA.HI.X.SX32 R103, R2, R3, 0x1, P2 ;  /* 0x0000000302677211 */ /* 0x000fe200010f0eff */
[----:B------:R-:W2:Y:S02]  /*1400*/  LDC R14, c[0x0][0x3b8] ;  /* 0x0000ee00ff0e7b82 */ /* 0x000ea40000000800 */
[----:B------:R-:W5:Y:S04]  /*1410*/  LDG.E.U16 R52, desc[UR28][R52.64] ;  /* 0x0000001c34347981 */ /* 0x000f68000c1e1500 */
        /* <DEDUP_REMOVED lines=17> */
[----:B------:R3:W5:Y:S01]  /*1530*/  LDG.E.U16 R20, desc[UR28][R20.64] ;  /* 0x0000001c14147981 */ /* 0x000762000c1e1500 */
[----:B-1----:R-:W-:Y:S01]  /*1540*/  UIMAD UR4, UR9, UR4, URZ ;  /* 0x00000004090472a4 */ /* 0x002fe2000f8e02ff */
[----:B------:R-:W-:Y:S01]  /*1550*/  IMAD R10, R68, UR5, RZ ;  /* 0x00000005440a7c24 */ /* 0x000fe2000f8e02ff */
[----:B------:R-:W1:Y:S01]  /*1560*/  LDCU UR5, c[0x0][0x3c8] ;  /* 0x00007900ff0577ac */ /* 0x000e620008000800 */
[----:B------:R-:W5:Y:S04]  /*1570*/  LDG.E.U16 R18, desc[UR28][R18.64] ;  /* 0x0000001c12127981 */ /* 0x000f68000c1e1500 */
[----:B------:R-:W5:Y:S01]  /*1580*/  LDG.E.U16 R26, desc[UR28][R26.64] ;  /* 0x0000001c1a1a7981 */ /* 0x000f62000c1e1500 */
[----:B---3--:R-:W3:Y:S01]  /*1590*/  LDC R21, c[0x0][0x380] ;  /* 0x0000e000ff157b82 */ /* 0x008ee20000000800 */
[----:B------:R-:W-:-:S02]  /*15a0*/  USHF.L.U32 UR4, UR4, 0x1, URZ ;  /* 0x0000000104047899 */ /* 0x000fc400080006ff */
[----:B------:R-:W5:Y:S04]  /*15b0*/  LDG.E.U16 R148, desc[UR28][R116.64] ;  /* 0x0000001c74947981 */ /* 0x000f68000c1e1500 */
[----:B------:R4:W5:Y:S01]  /*15c0*/  LDG.E.U16 R19, desc[UR28][R62.64] ;  /* 0x0000001c3e137981 */ /* 0x000962000c1e1500 */
[----:B------:R-:W-:-:S03]  /*15d0*/  IMAD.SHL.U32 R10, R10, 0x2, RZ ;  /* 0x000000020a0a7824 */ /* 0x000fc600078e00ff */
[----:B------:R-:W5:Y:S04]  /*15e0*/  LDG.E.U16 R147, desc[UR28][R118.64] ;  /* 0x0000001c76937981 */ /* 0x000f68000c1e1500 */
[----:B------:R-:W5:Y:S01]  /*15f0*/  LDG.E.U16 R22, desc[UR28][R22.64] ;  /* 0x0000001c16167981 */ /* 0x000f62000c1e1500 */
[----:B----4-:R-:W4:Y:S01]  /*1600*/  LDC.64 R62, c[0x0][0x3c0] ;  /* 0x0000f000ff3e7b82 */ /* 0x010f220000000a00 */
[----:B------:R-:W-:Y:S02]  /*1610*/  SHF.R.U32.HI R27, RZ, 0x6, R0 ;  /* 0x00000006ff1b7819 */ /* 0x000fe40000011600 */
[----:B------:R-:W5:Y:S04]  /*1620*/  LDG.E.U16 R146, desc[UR28][R120.64] ;  /* 0x0000001c78927981 */ /* 0x000f68000c1e1500 */
[----:B------:R-:W5:Y:S01]  /*1630*/  LDG.E.U16 R24, desc[UR28][R24.64] ;  /* 0x0000001c18187981 */ /* 0x000f62000c1e1500 */
[----:B---3--:R-:W-:-:S03]  /*1640*/  IADD3 R21, PT, PT, R10, UR4, R21 ;  /* 0x000000040a157c10 */ /* 0x008fc6000fffe015 */
[----:B------:R-:W5:Y:S02]  /*1650*/  LDG.E.U16 R76, desc[UR28][R122.64] ;  /* 0x0000001c7a4c7981 */ /* 0x000f64000c1e1500 */
[--C-:B--2---:R-:W-:Y:S01]  /*1660*/  IMAD R10, R14, 0x50, R21.reuse ;  /* 0x000000500e0a7824 */ /* 0x104fe200078e0215 */
[----:B0-----:R-:W-:Y:S01]  /*1670*/  R2UR UR10, R140 ;  /* 0x000000008c0a72ca */ /* 0x001fe200000e0000 */
[C-C-:B------:R-:W-:Y:S01]  /*1680*/  IMAD R12, R14.reuse, 0x52, R21.reuse ;  /* 0x000000520e0c7824 */ /* 0x140fe200078e0215 */
[----:B------:R-:W5:Y:S01]  /*1690*/  LDG.E.U16 R4, desc[UR28][R4.64] ;  /* 0x0000001c04047981 */ /* 0x000f62000c1e1500 */
[C-C-:B------:R-:W-:Y:S02]  /*16a0*/  IMAD R16, R14.reuse, 0x54, R21.reuse ;  /* 0x000000540e107824 */ /* 0x140fe400078e0215 */
[C-C-:B------:R-:W-:Y:S01]  /*16b0*/  IMAD R28, R14.reuse, 0x56, R21.reuse ;  /* 0x000000560e1c7824 */ /* 0x140fe200078e0215 */
[----:B------:R-:W5:Y:S01]  /*16c0*/  LDG.E.U16 R23, desc[UR28][R12.64] ;  /* 0x0000001c0c177981 */ /* 0x000f62000c1e1500 */
[----:B------:R-:W-:-:S02]  /*16d0*/  IMAD R58, R14, 0x58, R21 ;  /* 0x000000580e3a7824 */ /* 0x000fc400078e0215 */
[C-C-:B------:R-:W-:Y:S01]  /*16e0*/  IMAD R82, R14.reuse, 0x5a, R21.reuse ;  /* 0x0000005a0e527824 */ /* 0x140fe200078e0215 */
[----:B------:R-:W5:Y:S01]  /*16f0*/  LDG.E.U16 R17, desc[UR28][R16.64] ;  /* 0x0000001c10117981 */ /* 0x000f62000c1e1500 */
[C-C-:B------:R-:W-:Y:S02]  /*1700*/  IMAD R90, R14.reuse, 0x5c, R21.reuse ;  /* 0x0000005c0e5a7824 */ /* 0x140fe400078e0215 */
[C-C-:B------:R-:W-:Y:S01]  /*1710*/  IMAD R94, R14.reuse, 0x5e, R21.reuse ;  /* 0x0000005e0e5e7824 */ /* 0x140fe200078e0215 */
[----:B------:R-:W5:Y:S01]  /*1720*/  LDG.E.U16 R29, desc[UR28][R28.64] ;  /* 0x0000001c1c1d7981 */ /* 0x000f62000c1e1500 */
[----:B------:R-:W-:-:S03]  /*1730*/  IMAD R14, R14, 0x60, R21 ;  /* 0x000000600e0e7824 */ /* 0x000fc600078e0215 */
[----:B------:R0:W5:Y:S04]  /*1740*/  LDG.E.U16 R21, desc[UR28][R10.64] ;  /* 0x0000001c0a157981 */ /* 0x000168000c1e1500 */
[----:B------:R2:W5:Y:S04]  /*1750*/  LDG.E.U16 R59, desc[UR28][R58.64] ;  /* 0x0000001c3a3b7981 */ /* 0x000568000c1e1500 */
[----:B------:R3:W5:Y:S01]  /*1760*/  LDG.E.U16 R83, desc[UR28][R82.64] ;  /* 0x0000001c52537981 */ /* 0x000762000c1e1500 */
[----:B0-----:R-:W-:-:S03]  /*1770*/  SGXT.U32 R10, R27, 0x1 ;  /* 0x000000011b0a781a */ /* 0x001fc60000000000 */
[----:B------:R0:W5:Y:S02]  /*1780*/  LDG.E.U16 R91, desc[UR28][R90.64] ;  /* 0x0000001c5a5b7981 */ /* 0x000164000c1e1500 */
[----:B----4-:R-:W-:Y:S02]  /*1790*/  IMAD R10, R10, R63, RZ ;  /* 0x0000003f0a0a7224 */ /* 0x010fe400078e02ff */
[----:B------:R4:W5:Y:S03]  /*17a0*/  LDG.E.U16 R95, desc[UR28][R94.64] ;  /* 0x0000001c5e5f7981 */ /* 0x000966000c1e1500 */
[C---:B------:R-:W-:Y:S01]  /*17b0*/  LEA R116, R63.reuse, R10, 0x1 ;  /* 0x0000000a3f747211 */ /* 0x040fe200078e08ff */
[----:B------:R1:W5:Y:S01]  /*17c0*/  LDG.E.U16 R25, desc[UR28][R14.64] ;  /* 0x0000001c0e197981 */ /* 0x000362000c1e1500 */
[----:B------:R-:W1:Y:S03]  /*17d0*/  LDC.64 R10, c[0x0][0x388] ;  /* 0x0000e200ff0a7b82 */ /* 0x000e660000000a00 */
[C---:B------:R-:W-:Y:S01]  /*17e0*/  IMAD R16, R63.reuse, 0x2, R116 ;  /* 0x000000023f107824 */ /* 0x040fe200078e0274 */
[----:B------:R0:W5:Y:S04]  /*17f0*/  LDG.E.U16 R3, desc[UR28][R138.64] ;  /* 0x0000001c8a037981 */ /* 0x000168000c1e1500 */
[C---:B------:R-:W-:Y:S01]  /*1800*/  LEA R28, R63.reuse, R16, 0x1 ;  /* 0x000000103f1c7211 */ /* 0x040fe200078e08ff */
[----:B------:R-:W-:Y:S01]  /*1810*/  IMAD R62, R62, UR9, RZ ;  /* 0x000000093e3e7c24 */ /* 0x000fe2000f8e02ff */
[----:B------:R0:W5:Y:S03]  /*1820*/  LDG.E.U16 R5, desc[UR28][R134.64] ;  /* 0x0000001c86057981 */ /* 0x000166000c1e1500 */
[C---:B--2---:R-:W-:Y:S01]  /*1830*/  IMAD R58, R63.reuse, 0x2, R28 ;  /* 0x000000023f3a7824 */ /* 0x044fe200078e021c */
[----:B------:R2:W5:Y:S04]  /*1840*/  LDG.E.U16 R2, desc[UR28][R136.64] ;  /* 0x0000001c88027981 */ /* 0x000568000c1e1500 */
[C---:B---3--:R-:W-:Y:S01]  /*1850*/  LEA R82, R63.reuse, R58, 0x1 ;  /* 0x0000003a3f527211 */ /* 0x048fe200078e08ff */
[----:B------:R3:W5:Y:S04]  /*1860*/  LDG.E.U16 R6, desc[UR28][R132.64] ;  /* 0x0000001c84067981 */ /* 0x000768000c1e1500 */
[C---:B0-----:R-:W-:Y:S01]  /*1870*/  IMAD R90, R63.reuse, 0x2, R82 ;  /* 0x000000023f5a7824 */ /* 0x041fe200078e0252 */
[C---:B------:R-:W-:Y:S01]  /*1880*/  ISETP.GE.U32.AND P6, PT, R0.reuse, 0x20, PT ;  /* 0x000000200000780c */ /* 0x040fe20003fc6070 */
[----:B------:R-:W5:Y:S03]  /*1890*/  LDG.E.U16 R8, desc[UR28][R130.64] ;  /* 0x0000001c82087981 */ /* 0x000f66000c1e1500 */
[C---:B----4-:R-:W-:Y:S01]  /*18a0*/  LEA R94, R63.reuse, R90, 0x1 ;  /* 0x0000005a3f5e7211 */ /* 0x050fe200078e08ff */
[----:B------:R-:W5:Y:S04]  /*18b0*/  LDG.E.U16 R9, desc[UR28][R126.64] ;  /* 0x0000001c7e097981 */ /* 0x000f68000c1e1500 */
[C---:B------:R-:W-:Y:S01]  /*18c0*/  IMAD R118, R63.reuse, 0x2, R94 ;  /* 0x000000023f767824 */ /* 0x040fe200078e025e */
[----:B------:R-:W-:Y:S01]  /*18d0*/  LOP3.LUT R12, R0, 0x3f, RZ, 0xc0, !PT ;  /* 0x0000003f000c7812 */ /* 0x000fe200078ec0ff */
[----:B------:R0:W5:Y:S03]  /*18e0*/  LDG.E.U16 R70, desc[UR28][R70.64] ;  /* 0x0000001c46467981 */ /* 0x000166000c1e1500 */
[C---:B------:R-:W-:Y:S01]  /*18f0*/  LEA R120, R63.reuse, R118, 0x1 ;  /* 0x000000763f787211 */ /* 0x040fe200078e08ff */
[----:B-1----:R-:W-:Y:S01]  /*1900*/  IMAD R14, R12, UR5, RZ ;  /* 0x000000050c0e7c24 */ /* 0x002fe2000f8e02ff */
[----:B------:R1:W5:Y:S03]  /*1910*/  LDG.E.U16 R7, desc[UR28][R128.64] ;  /* 0x0000001c80077981 */ /* 0x000366000c1e1500 */
[C---:B------:R-:W-:Y:S01]  /*1920*/  IMAD R122, R63.reuse, 0x2, R120 ;  /* 0x000000023f7a7824 */ /* 0x040fe200078e0278 */
[----:B------:R-:W-:Y:S01]  /*1930*/  SHF.L.U32 R15, R14, 0x1, RZ ;  /* 0x000000010e0f7819 */ /* 0x000fe200000006ff */
[----:B------:R-:W-:Y:S01]  /*1940*/  IMAD.SHL.U32 R13, R62, 0x2, RZ ;  /* 0x000000023e0d7824 */ /* 0x000fe200078e00ff */
[----:B------:R4:W5:Y:S02]  /*1950*/  LDG.E.U16 R69, desc[UR28][R124.64] ;  /* 0x0000001c7c457981 */ /* 0x000964000c1e1500 */
[----:B------:R-:W-:Y:S01]  /*1960*/  LEA R150, R63, R122, 0x1 ;  /* 0x0000007a3f967211 */ /* 0x000fe200078e08ff */
[----:B------:R-:W-:Y:S01]  /*1970*/  IMAD.HI R14, R14, 0x2, RZ ;  /* 0x000000020e0e7827 */ /* 0x000fe200078e02ff */
[----:B------:R-:W-:-:S03]  /*1980*/  IADD3 R13, P0, P1, R15, R10, R13 ;  /* 0x0000000a0f0d7210 */ /* 0x000fc6000791e00d */
[----:B------:R-:W-:Y:S01]  /*1990*/  IMAD.HI R62, R62, 0x2, RZ ;  /* 0x000000023e3e7827 */ /* 0x000fe200078e02ff */
[----:B------:R-:W-:-:S03]  /*19a0*/  LEA R140, P2, R28, R13, 0x1 ;  /* 0x0000000d1c8c7211 */ /* 0x000fc600078408ff */
[C---:B------:R-:W-:Y:S01]  /*19b0*/  IMAD R152, R63.reuse, 0x2, R150 ;  /* 0x000000023f987824 */ /* 0x040fe200078e0296 */
[----:B------:R-:W-:Y:S02]  /*19c0*/  IADD3.X R11, PT, PT, R14, R11, R62, P0, P1 ;  /* 0x0000000b0e0b7210 */ /* 0x000fe400007e243e */
[-C--:B------:R-:W-:Y:S02]  /*19d0*/  LEA R144, P0, R116, R13.reuse, 0x1 ;  /* 0x0000000d74907211 */ /* 0x080fe400078008ff */
[----:B------:R-:W-:Y:S02]  /*19e0*/  LEA R142, P1, R16, R13, 0x1 ;  /* 0x0000000d108e7211 */ /* 0x000fe400078208ff */
[----:B------:R-:W-:Y:S02]  /*19f0*/  LEA R154, R63, R152, 0x1 ;  /* 0x000000983f9a7211 */ /* 0x000fe400078e08ff */
[-C--:B------:R-:W-:Y:S02]  /*1a00*/  LEA.HI.X.SX32 R145, R116, R11.reuse, 0x1, P0 ;  /* 0x0000000b74917211 */ /* 0x080fe400000f0eff */
[----:B------:R-:W-:-:S02]  /*1a10*/  LEA.HI.X.SX32 R141, R28, R11, 0x1, P2 ;  /* 0x0000000b1c8d7211 */ /* 0x000fc400010f0eff */
[----:B------:R-:W-:Y:S02]  /*1a20*/  LEA.HI.X.SX32 R143, R16, R11, 0x1, P1 ;  /* 0x0000000b108f7211 */ /* 0x000fe400008f0eff */
[-C--:B------:R-:W-:Y:S02]  /*1a30*/  LEA R138, P0, R58, R13.reuse, 0x1 ;  /* 0x0000000d3a8a7211 */ /* 0x080fe400078008ff */
[-C--:B------:R-:W-:Y:S01]  /*1a40*/  LEA R134, P2, R90, R13.reuse, 0x1 ;  /* 0x0000000d5a867211 */ /* 0x080fe200078408ff */
[----:B------:R-:W-:Y:S01]  /*1a50*/  IMAD R10, R63, 0x2, R154 ;  /* 0x000000023f0a7824 */ /* 0x000fe200078e029a */
[-C--:B--2---:R-:W-:Y:S02]  /*1a60*/  LEA R136, P1, R82, R13.reuse, 0x1 ;  /* 0x0000000d52887211 */ /* 0x084fe400078208ff */
[----:B---3--:R-:W-:Y:S02]  /*1a70*/  LEA R132, P3, R94, R13, 0x1 ;  /* 0x0000000d5e847211 */ /* 0x008fe400078608ff */
[----:B------:R-:W-:-:S02]  /*1a80*/  LEA.HI.X.SX32 R139, R58, R11, 0x1, P0 ;  /* 0x0000000b3a8b7211 */ /* 0x000fc400000f0eff */
[-C--:B------:R-:W-:Y:S02]  /*1a90*/  LEA.HI.X.SX32 R135, R90, R11.reuse, 0x1, P2 ;  /* 0x0000000b5a877211 */ /* 0x080fe400010f0eff */
[----:B0-----:R-:W-:Y:S02]  /*1aa0*/  LOP3.LUT R71, R0, 0x3f, RZ, 0xc0, !PT ;  /* 0x0000003f00477812 */ /* 0x001fe400078ec0ff */
[-C--:B------:R-:W-:Y:S02]  /*1ab0*/  LEA.HI.X.SX32 R137, R82, R11.reuse, 0x1, P1 ;  /* 0x0000000b52897211 */ /* 0x080fe400008f0eff */
[----:B------:R-:W-:Y:S02]  /*1ac0*/  LEA.HI.X.SX32 R133, R94, R11, 0x1, P3 ;  /* 0x0000000b5e857211 */ /* 0x000fe400018f0eff */
[-C--:B------:R-:W-:Y:S02]  /*1ad0*/  LEA R130, P0, R118, R13.reuse, 0x1 ;  /* 0x0000000d76827211 */ /* 0x080fe400078008ff */
[----:B------:R-:W-:-:S02]  /*1ae0*/  LEA R126, P2, R122, R13, 0x1 ;  /* 0x0000000d7a7e7211 */ /* 0x000fc400078408ff */
[-C--:B-1----:R-:W-:Y:S02]  /*1af0*/  LEA R128, P1, R120, R13.reuse, 0x1 ;  /* 0x0000000d78807211 */ /* 0x082fe400078208ff */
[----:B----4-:R-:W-:Y:S02]  /*1b00*/  LEA R124, P3, R150, R13, 0x1 ;  /* 0x0000000d967c7211 */ /* 0x010fe400078608ff */
[----:B------:R-:W-:Y:S02]  /*1b10*/  LEA R63, R63, R10, 0x1 ;  /* 0x0000000a3f3f7211 */ /* 0x000fe400078e08ff */
[----:B------:R-:W-:Y:S01]  /*1b20*/  SHF.R.U32.HI R27, RZ, 0x5, R0 ;  /* 0x00000005ff1b7819 */ /* 0x000fe20000011600 */
[----:B------:R-:W-:Y:S01]  /*1b30*/  IMAD.SHL.U32 R71, R71, 0x2, RZ ;  /* 0x0000000247477824 */ /* 0x000fe200078e00ff */
[-C--:B------:R-:W-:Y:S02]  /*1b40*/  LEA.HI.X.SX32 R131, R118, R11.reuse, 0x1, P0 ;  /* 0x0000000b76837211 */ /* 0x080fe400000f0eff */
[----:B------:R-:W-:-:S02]  /*1b50*/  LEA.HI.X.SX32 R127, R122, R11, 0x1, P2 ;  /* 0x0000000b7a7f7211 */ /* 0x000fc400010f0eff */
[-C--:B------:R-:W-:Y:S02]  /*1b60*/  LEA.HI.X.SX32 R129, R120, R11.reuse, 0x1, P1 ;  /* 0x0000000b78817211 */ /* 0x080fe400008f0eff */
[----:B------:R-:W-:Y:S02]  /*1b70*/  LEA.HI.X.SX32 R125, R150, R11, 0x1, P3 ;  /* 0x0000000b967d7211 */ /* 0x000fe400018f0eff */
[-C--:B------:R-:W-:Y:S02]  /*1b80*/  LEA R118, P2, R10, R13.reuse, 0x1 ;  /* 0x0000000d0a767211 */ /* 0x080fe400078408ff */
[----:B------:R-:W-:Y:S02]  /*1b90*/  LOP3.LUT R14, R0, 0x40, RZ, 0xc0, !PT ;  /* 0x00000040000e7812 */ /* 0x000fe400078ec0ff */
[-C--:B------:R-:W-:Y:S02]  /*1ba0*/  LEA R122, P0, R152, R13.reuse, 0x1 ;  /* 0x0000000d987a7211 */ /* 0x080fe400078008ff */
[----:B------:R-:W-:-:S02]  /*1bb0*/  LEA R120, P1, R154, R13, 0x1 ;  /* 0x0000000d9a787211 */ /* 0x000fc400078208ff */
[----:B------:R-:W-:Y:S02]  /*1bc0*/  LEA R116, P3, R63, R13, 0x1 ;  /* 0x0000000d3f747211 */ /* 0x000fe400078608ff */
[----:B------:R-:W-:Y:S02]  /*1bd0*/  R2UR UR17, R27 ;  /* 0x000000001b1172ca */ /* 0x000fe400000e0000 */
[-C--:B------:R-:W-:Y:S02]  /*1be0*/  LEA.HI.X.SX32 R119, R10, R11.reuse, 0x1, P2 ;  /* 0x0000000b0a777211 */ /* 0x080fe400010f0eff */
[-C--:B------:R-:W-:Y:S02]  /*1bf0*/  LEA.HI.X.SX32 R123, R152, R11.reuse, 0x1, P0 ;  /* 0x0000000b987b7211 */ /* 0x080fe400000f0eff */
[-C--:B------:R-:W-:Y:S02]  /*1c00*/  LEA.HI.X.SX32 R121, R154, R11.reuse, 0x1, P1 ;  /* 0x0000000b9a797211 */ /* 0x080fe400008f0eff */
[----:B------:R-:W-:-:S02]  /*1c10*/  LEA.HI.X.SX32 R117, R63, R11, 0x1, P3 ;  /* 0x0000000b3f757211 */ /* 0x000fc400018f0eff */
[----:B------:R-:W-:Y:S01]  /*1c20*/  LEA R10, R14, R71, 0x7 ;  /* 0x000000470e0a7211 */ /* 0x000fe200078e38ff */
[----:B------:R-:W-:Y:S06]  /*1c30*/  @P6 BRA `(.L_x_5) ;  /* 0x0000000000186947 */ /* 0x000fec0003800000 */
[----:B------:R-:W-:Y:S01]  /*1c40*/  ELECT P0, URZ, PT ;  /* 0x0000000000ff782f */ /* 0x000fe20003800000 */
[----:B------:R-:W-:Y:S01]  /*1c50*/  IMAD.MOV.U32 R11, RZ, RZ, 0x1 ;  /* 0x00000001ff0b7424 */ /* 0x000fe200078e00ff */
[----:B------:R-:W-:Y:S01]  /*1c60*/  UMOV UR4, 0x40 ;  /* 0x0000004000047882 */ /* 0x000fe20000000000 */
[----:B------:R-:W-:Y:S01]  /*1c70*/  UVIRTCOUNT.DEALLOC.SMPOOL 0x80 ;  /* 0x000000800000784c */ /* 0x000fe20000000000 */
[----:B------:R-:W-:-:S09]  /*1c80*/  ULEA UR4, UR11, UR4, 0x18 ;  /* 0x000000040b047291 */ /* 0x000fd2000f8ec0ff */
[----:B------:R0:W-:Y:S03]  /*1c90*/  @P0 STS.U8 [UR4], R11 ;  /* 0x0000000bff000988 */ /* 0x0001e60008000004 */
.L_x_5:
[----:B-----5:R1:W-:Y:S01]  /*1ca0*/  STS.U16 [R10+UR8+0x400], R3 ;  /* 0x000400030a007988 */ /* 0x0203e20008000408 */
[----:B0-----:R-:W-:Y:S01]  /*1cb0*/  LOP3.LUT R11, R10, 0x10, RZ, 0x3c, !PT ;  /* 0x000000100a0b7812 */ /* 0x001fe200078e3cff */
[----:B------:R-:W0:Y:S01]  /*1cc0*/  LDCU.64 UR6, c[0x0][0x388] ;  /* 0x00007100ff0677ac */ /* 0x000e220008000a00 */
[----:B------:R-:W-:Y:S01]  /*1cd0*/  IMAD R12, R12, UR5, RZ ;  /* 0x000000050c0c7c24 */ /* 0x000fe2000f8e02ff */
[----:B------:R-:W-:Y:S01]  /*1ce0*/  STS.U16 [R10+UR8], R4 ;  /* 0x000000040a007988 */ /* 0x000fe20008000408 */
[----:B------:R-:W-:Y:S01]  /*1cf0*/  PRMT R16, RZ, 0x7610, R16 ;  /* 0x00007610ff107816 */ /* 0x000fe20000000010 */
[----:B------:R-:W-:Y:S01]  /*1d00*/  USHF.L.U32 UR4, UR17, 0x15, URZ ;  /* 0x0000001511047899 */ /* 0x000fe200080006ff */
[----:B------:R-:W-:Y:S01]  /*1d10*/  PRMT R15, RZ, 0x7610, R15 ;  /* 0x00007610ff0f7816 */ /* 0x000fe2000000000f */
[----:B------:R-:W-:Y:S01]  /*1d20*/  STS.U16 [R10+UR8+0x800], R2 ;  /* 0x000800020a007988 */ /* 0x000fe20008000408 */
[----:B------:R-:W-:Y:S01]  /*1d30*/  PRMT R14, RZ, 0x7610, R14 ;  /* 0x00007610ff0e7816 */ /* 0x000fe2000000000e */
[----:B------:R-:W-:Y:S01]  /*1d40*/  ULOP3.LUT UR4, UR4, 0x600000, URZ, 0xc0, !UPT ;  /* 0x0060000004047892 */ /* 0x000fe2000f8ec0ff */
[C---:B-1----:R-:W-:Y:S01]  /*1d50*/  LOP3.LUT R3, R10.reuse, 0x20, RZ, 0x3c, !PT ;  /* 0x000000200a037812 */ /* 0x042fe200078e3cff */
[----:B------:R1:W-:Y:S01]  /*1d60*/  STS.U16 [R10+UR8+0x1000], R5 ;  /* 0x001000050a007988 */ /* 0x0003e20008000408 */
[----:B------:R-:W-:Y:S01]  /*1d70*/  PRMT R13, RZ, 0x7610, R13 ;  /* 0x00007610ff0d7816 */ /* 0x000fe2000000000d */
[----:B------:R-:W-:Y:S01]  /*1d80*/  UIADD3 UR11, UPT, UPT, UR10, UR4, URZ ;  /* 0x000000040a0b7290 */ /* 0x000fe2000fffe0ff */
[----:B------:R-:W2:Y:S01]  /*1d90*/  LDC R45, c[0x0][0x3d8] ;  /* 0x0000f600ff2d7b82 */ /* 0x000ea20000000800 */
[----:B------:R3:W-:Y:S04]  /*1da0*/  STS.U16 [R10+UR8+0x1c00], R6 ;  /* 0x001c00060a007988 */ /* 0x0007e80008000408 */
[----:B------:R4:W-:Y:S01]  /*1db0*/  STS.U16 [R10+UR8+0xc00], R8 ;  /* 0x000c00080a007988 */ /* 0x0009e20008000408 */
[----:B-1----:R-:W-:-:S03]  /*1dc0*/  LOP3.LUT R5, R10, 0x30, RZ, 0x3c, !PT ;  /* 0x000000300a057812 */ /* 0x002fc600078e3cff */
[----:B------:R1:W-:Y:S01]  /*1dd0*/  STS.U16 [R10+UR8+0x1400], R21 ;  /* 0x001400150a007988 */ /* 0x0003e20008000408 */
[----:B---3--:R-:W-:-:S03]  /*1de0*/  SHF.R.U32.HI R6, RZ, 0x6, R0 ;  /* 0x00000006ff067819 */ /* 0x008fc60000011600 */
[----:B------:R-:W-:Y:S01]  /*1df0*/  STS.U16 [R10+UR8+0x1800], R25 ;  /* 0x001800190a007988 */ /* 0x000fe20008000408 */
[----:B------:R-:W-:-:S03]  /*1e00*/  SGXT.U32 R6, R6, 0x1 ;  /* 0x000000010606781a */ /* 0x000fc60000000000 */
[----:B------:R-:W-:Y:S01]  /*1e10*/  STS.U16 [R11+UR8+0x1480], R23 ;  /* 0x001480170b007988 */ /* 0x000fe20008000408 */
[----:B----4-:R-:W-:Y:S02]  /*1e20*/  PRMT R8, RZ, 0x7610, R8 ;  /* 0x00007610ff087816 */ /* 0x010fe40000000008 */
[----:B-1----:R-:W-:Y:S01]  /*1e30*/  PRMT R21, RZ, 0x7610, R21 ;  /* 0x00007610ff157816 */ /* 0x002fe20000000015 */
[----:B------:R-:W-:Y:S04]  /*1e40*/  STS.U16 [R11+UR8+0x1080], R76 ;  /* 0x0010804c0b007988 */ /* 0x000fe80008000408 */
[----:B------:R-:W-:Y:S04]  /*1e50*/  STS.U16 [R11+UR8+0x1880], R104 ;  /* 0x001880680b007988 */ /* 0x000fe80008000408 */
[----:B------:R-:W-:Y:S04]  /*1e60*/  STS.U16 [R11+UR8+0x480], R146 ;  /* 0x000480920b007988 */ /* 0x000fe80008000408 */
[----:B------:R-:W-:Y:S04]  /*1e70*/  STS.U16 [R11+UR8+0x880], R147 ;  /* 0x000880930b007988 */ /* 0x000fe80008000408 */
[----:B------:R-:W-:Y:S04]  /*1e80*/  STS.U16 [R11+UR8+0xc80], R148 ;  /* 0x000c80940b007988 */ /* 0x000fe80008000408 */
[----:B------:R-:W-:Y:S04]  /*1e90*/  STS.U16 [R11+UR8+0x80], R114 ;  /* 0x000080720b007988 */ /* 0x000fe80008000408 */
[----:B------:R1:W-:Y:S04]  /*1ea0*/  STS.U16 [R11+UR8+0x1c80], R112 ;  /* 0x001c80700b007988 */ /* 0x0003e80008000408 */
[----:B------:R3:W-:Y:S04]  /*1eb0*/  STS.U16 [R3+UR8+0x500], R9 ;  /* 0x0005000903007988 */ /* 0x0007e80008000408 */
[----:B------:R4:W-:Y:S01]  /*1ec0*/  STS.U16 [R3+UR8+0x1500], R17 ;  /* 0x0015001103007988 */ /* 0x0009e20008000408 */
[----:B-1----:R-:W-:-:S03]  /*1ed0*/  LOP3.LUT R11, R10, 0x50, RZ, 0x3c, !PT ;  /* 0x000000500a0b7812 */ /* 0x002fc600078e3cff */
[----:B------:R-:W-:Y:S01]  /*1ee0*/  STS.U16 [R3+UR8+0x100], R110 ;  /* 0x0001006e03007988 */ /* 0x000fe20008000408 */
[----:B---3--:R-:W-:-:S03]  /*1ef0*/  LOP3.LUT R9, R10, 0x40, RZ, 0x3c, !PT ;  /* 0x000000400a097812 */ /* 0x008fc600078e3cff */
[----:B------:R-:W-:Y:S01]  /*1f00*/  STS.U16 [R3+UR8+0x1100], R108 ;  /* 0x0011006c03007988 */ /* 0x000fe20008000408 */
[----:B----4-:R-:W-:-:S03]  /*1f10*/  PRMT R17, RZ, 0x7610, R17 ;  /* 0x00007610ff117816 */ /* 0x010fc60000000011 */
[----:B------:R-:W-:Y:S04]  /*1f20*/  STS.U16 [R3+UR8+0x1900], R106 ;  /* 0x0019006a03007988 */ /* 0x000fe80008000408 */
[----:B------:R1:W-:Y:S04]  /*1f30*/  STS.U16 [R3+UR8+0x900], R18 ;  /* 0x0009001203007988 */ /* 0x0003e80008000408 */
[----:B------:R-:W-:Y:S04]  /*1f40*/  STS.U16 [R3+UR8+0xd00], R22 ;  /* 0x000d001603007988 */ /* 0x000fe80008000408 */
[----:B------:R3:W-:Y:S01]  /*1f50*/  STS.U16 [R3+UR8+0x1d00], R24 ;  /* 0x001d001803007988 */ /* 0x0007e20008000408 */
[----:B-1----:R-:W-:-:S03]  /*1f60*/  PRMT R18, RZ, 0x7610, R18 ;  /* 0x00007610ff127816 */ /* 0x002fc60000000012 */
[----:B------:R-:W-:Y:S04]  /*1f70*/  STS.U16 [R5+UR8+0x1580], R29 ;  /* 0x0015801d05007988 */ /* 0x000fe80008000408 */
[----:B------:R-:W-:Y:S01]  /*1f80*/  STS.U16 [R5+UR8+0x1180], R26 ;  /* 0x0011801a05007988 */ /* 0x000fe20008000408 */
[----:B---3--:R-:W1:Y:S03]  /*1f90*/  LDC.64 R2, c[0x0][0x3c0] ;  /* 0x0000f000ff027b82 */ /* 0x008e660000000a00 */
[----:B------:R-:W-:Y:S04]  /*1fa0*/  STS.U16 [R5+UR8+0x1980], R30 ;  /* 0x0019801e05007988 */ /* 0x000fe80008000408 */
[----:B------:R-:W-:Y:S04]  /*1fb0*/  STS.U16 [R5+UR8+0x180], R32 ;  /* 0x0001802005007988 */ /* 0x000fe80008000408 */
[----:B------:R-:W-:Y:S04]  /*1fc0*/  STS.U16 [R5+UR8+0x580], R34 ;  /* 0x0005802205007988 */ /* 0x000fe80008000408 */
[----:B------:R-:W-:Y:S04]  /*1fd0*/  STS.U16 [R5+UR8+0x980], R36 ;  /* 0x0009802405007988 */ /* 0x000fe80008000408 */
[----:B------:R-:W-:Y:S04]  /*1fe0*/  STS.U16 [R5+UR8+0xd80], R38 ;  /* 0x000d802605007988 */ /* 0x000fe80008000408 */
[----:B------:R3:W-:Y:S01]  /*1ff0*/  STS.U16 [R5+UR8+0x1d80], R40 ;  /* 0x001d802805007988 */ /* 0x0007e20008000408 */
[----:B-1----:R-:W-:-:S03]  /*2000*/  IMAD R2, R2, UR9, RZ ;  /* 0x0000000902027c24 */ /* 0x002fc6000f8e02ff */
[----:B------:R-:W-:Y:S01]  /*2010*/  STS.U16 [R9+UR8+0xa00], R69 ;  /* 0x000a004509007988 */ /* 0x000fe20008000408 */
[----:B------:R-:W-:-:S03]  /*2020*/  IMAD.SHL.U32 R4, R2, 0x2, RZ ;  /* 0x0000000202047824 */ /* 0x000fc600078e00ff */
[----:B------:R-:W-:Y:S01]  /*2030*/  STS.U16 [R9+UR8+0x600], R44 ;  /* 0x0006002c09007988 */ /* 0x000fe20008000408 */
[----:B------:R-:W-:Y:S01]  /*2040*/  IMAD.HI R2, R2, 0x2, RZ ;  /* 0x0000000202027827 */ /* 0x000fe200078e02ff */
[----:B---3--:R-:W-:Y:S02]  /*2050*/  LOP3.LUT R5, R10, 0x60, RZ, 0x3c, !PT ;  /* 0x000000600a057812 */ /* 0x008fe400078e3cff */
[----:B------:R-:W-:Y:S04]  /*2060*/  STS.U16 [R9+UR8+0xe00], R46 ;  /* 0x000e002e09007988 */ /* 0x000fe80008000408 */
[----:B------:R-:W-:Y:S04]  /*2070*/  STS.U16 [R9+UR8+0x1600], R59 ;  /* 0x0016003b09007988 */ /* 0x000fe80008000408 */
[----:B------:R-:W-:Y:S04]  /*2080*/  STS.U16 [R9+UR8+0x200], R54 ;  /* 0x0002003609007988 */ /* 0x000fe80008000408 */
[----:B------:R-:W-:Y:S04]  /*2090*/  STS.U16 [R9+UR8+0x1200], R56 ;  /* 0x0012003809007988 */ /* 0x000fe80008000408 */
[----:B------:R-:W-:Y:S04]  /*20a0*/  STS.U16 [R9+UR8+0x1a00], R60 ;  /* 0x001a003c09007988 */ /* 0x000fe80008000408 */
[----:B------:R1:W-:Y:S04]  /*20b0*/  STS.U16 [R9+UR8+0x1e00], R19 ;  /* 0x001e001309007988 */ /* 0x0003e80008000408 */
[----:B------:R3:W-:Y:S04]  /*20c0*/  STS.U16 [R11+UR8+0x280], R7 ;  /* 0x000280070b007988 */ /* 0x0007e80008000408 */
[----:B------:R-:W-:Y:S01]  /*20d0*/  STS.U16 [R11+UR8+0x680], R20 ;  /* 0x000680140b007988 */ /* 0x000fe20008000408 */
[----:B-1----:R-:W-:-:S03]  /*20e0*/  SHF.L.U32 R9, R12, 0x1, RZ ;  /* 0x000000010c097819 */ /* 0x002fc600000006ff */
[----:B------:R-:W-:Y:S01]  /*20f0*/  STS.U16 [R11+UR8+0xa80], R70 ;  /* 0x000a80460b007988 */ /* 0x000fe20008000408 */
[----:B------:R-:W-:Y:S02]  /*2100*/  PRMT R19, RZ, 0x7610, R19 ;  /* 0x00007610ff137816 */ /* 0x000fe40000000013 */
[----:B0-----:R-:W-:Y:S01]  /*2110*/  IADD3 R4, P1, P0, R9, UR6, R4 ;  /* 0x0000000609047c10 */ /* 0x001fe2000f83e004 */
[----:B------:R0:W-:Y:S01]  /*2120*/  STS.U16 [R11+UR8+0xe80], R72 ;  /* 0x000e80480b007988 */ /* 0x0001e20008000408 */
[----:B------:R-:W-:Y:S01]  /*2130*/  IMAD.HI R9, R12, 0x2, RZ ;  /* 0x000000020c097827 */ /* 0x000fe200078e02ff */
[----:B---3--:R-:W-:Y:S01]  /*2140*/  LOP3.LUT R7, R10, 0x70, RZ, 0x3c, !PT ;  /* 0x000000700a077812 */ /* 0x008fe200078e3cff */
[----:B------:R-:W-:Y:S01]  /*2150*/  UMOV UR6, 0x1 ;  /* 0x0000000100067882 */ /* 0x000fe20000000000 */
[----:B------:R-:W-:Y:S01]  /*2160*/  STS.U16 [R11+UR8+0x1680], R83 ;  /* 0x001680530b007988 */ /* 0x000fe20008000408 */
[----:B------:R-:W-:Y:S02]  /*2170*/  PRMT R12, RZ, 0x7610, R12 ;  /* 0x00007610ff0c7816 */ /* 0x000fe4000000000c */
[----:B------:R-:W-:Y:S01]  /*2180*/  IADD3.X R2, PT, PT, R9, UR7, R2, P1, P0 ;  /* 0x0000000709027c10 */ /* 0x000fe20008fe0402 */
[----:B------:R-:W-:Y:S01]  /*2190*/  STS.U16 [R11+UR8+0x1280], R74 ;  /* 0x0012804a0b007988 */ /* 0x000fe20008000408 */
[----:B------:R-:W-:-:S02]  /*21a0*/  PRMT R9, RZ, 0x7610, R9 ;  /* 0x00007610ff097816 */ /* 0x000fc40000000009 */
[----:B0-----:R-:W-:Y:S01]  /*21b0*/  IADD3 R72, PT, PT, R77, 0x80, RZ ;  /* 0x000000804d487810 */ /* 0x001fe20007ffe0ff */
[----:B------:R-:W-:Y:S01]  /*21c0*/  STS.U16 [R11+UR8+0x1a80], R78 ;  /* 0x001a804e0b007988 */ /* 0x000fe20008000408 */
[----:B------:R-:W-:Y:S02]  /*21d0*/  PRMT R10, RZ, 0x7610, R10 ;  /* 0x00007610ff0a7816 */ /* 0x000fe4000000000a */
[----:B------:R-:W-:Y:S01]  /*21e0*/  ISETP.GT.AND P1, PT, R72, RZ, PT ;  /* 0x000000ff4800720c */ /* 0x000fe20003f24270 */
[----:B------:R0:W-:Y:S04]  /*21f0*/  STS.U16 [R11+UR8+0x1e80], R84 ;  /* 0x001e80540b007988 */ /* 0x0001e80008000408 */
[----:B------:R1:W-:Y:S04]  /*2200*/  STS.U16 [R5+UR8+0x300], R42 ;  /* 0x0003002a05007988 */ /* 0x0003e80008000408 */
[----:B------:R-:W-:Y:S01]  /*2210*/  STS.U16 [R5+UR8+0x700], R48 ;  /* 0x0007003005007988 */ /* 0x000fe20008000408 */
[----:B0-----:R-:W-:Y:S01]  /*2220*/  IMAD R11, R6, R3, RZ ;  /* 0x00000003060b7224 */ /* 0x001fe200078e02ff */
[----:B------:R-:W-:-:S02]  /*2230*/  PRMT R6, RZ, 0x7610, R6 ;  /* 0x00007610ff067816 */ /* 0x000fc40000000006 */
[----:B------:R-:W-:Y:S01]  /*2240*/  STS.U16 [R5+UR8+0xb00], R52 ;  /* 0x000b003405007988 */ /* 0x000fe20008000408 */
[----:B-1----:R-:W0:Y:S01]  /*2250*/  LDC.64 R42, c[0x0][0x390] ;  /* 0x0000e400ff2a7b82 */ /* 0x002e220000000a00 */
[C---:B------:R-:W-:Y:S02]  /*2260*/  LEA R74, P0, R11.reuse, R4, 0x1 ;  /* 0x000000040b4a7211 */ /* 0x040fe400078008ff */
[----:B------:R-:W-:Y:S01]  /*2270*/  STS.U16 [R5+UR8+0xf00], R64 ;  /* 0x000f004005007988 */ /* 0x000fe20008000408 */
[----:B------:R-:W-:Y:S02]  /*2280*/  PRMT R4, RZ, 0x7610, R4 ;  /* 0x00007610ff047816 */ /* 0x000fe40000000004 */
[----:B------:R-:W-:Y:S01]  /*2290*/  LEA.HI.X.SX32 R75, R11, R2, 0x1, P0 ;  /* 0x000000020b4b7211 */ /* 0x000fe200000f0eff */
[----:B------:R-:W-:Y:S01]  /*22a0*/  STS.U16 [R5+UR8+0x1700], R91 ;  /* 0x0017005b05007988 */ /* 0x000fe20008000408 */
[----:B------:R-:W-:Y:S02]  /*22b0*/  LOP3.LUT P0, RZ, R0, 0x7f, RZ, 0xc0, !PT ;  /* 0x0000007f00ff7812 */ /* 0x000fe4000780c0ff */
[----:B------:R-:W-:Y:S01]  /*22c0*/  PRMT R11, RZ, 0x7610, R11 ;  /* 0x00007610ff0b7816 */ /* 0x000fe2000000000b */
[----:B------:R-:W-:Y:S04]  /*22d0*/  STS.U16 [R5+UR8+0x1300], R86 ;  /* 0x0013005605007988 */ /* 0x000fe80008000408 */
[----:B------:R-:W-:Y:S04]  /*22e0*/  STS.U16 [R5+UR8+0x1b00], R92 ;  /* 0x001b005c05007988 */ /* 0x000fe80008000408 */
[----:B------:R-:W-:Y:S02]  /*22f0*/  STS.U16 [R5+UR8+0x1f00], R100 ;  /* 0x001f006405007988 */ /* 0x000fe40008000408 */
[----:B------:R-:W-:Y:S01]  /*2300*/  VOTEU.ALL UP0, P0 ;  /* 0x0000000000ff7886 */ /* 0x000fe20000000000 */
[----:B------:R-:W-:Y:S01]  /*2310*/  VOTEU.ALL UP1, P0 ;  /* 0x0000000000ff7886 */ /* 0x000fe20000020000 */
[----:B------:R-:W-:Y:S03]  /*2320*/  STS.U16 [R7+UR8+0x380], R50 ;  /* 0x0003803207007988 */ /* 0x000fe60008000408 */
[----:B------:R-:W-:-:S04]  /*2330*/  @!UP0 UIADD3 UR4, UPT, UPT, -UR6, 0x100000, URZ ;  /* 0x0010000006048890 */ /* 0x000fc8000fffe1ff */
[----:B------:R-:W-:Y:S02]  /*2340*/  @!UP0 USHF.L.U32 UR5, UR4, 0xb, URZ ;  /* 0x0000000b04058899 */ /* 0x000fe400080006ff */
[----:B------:R-:W-:Y:S01]  /*2350*/  @!UP0 USHF.L.U32 UR4, UR4, 0x1, URZ ;  /* 0x0000000104048899 */ /* 0x000fe200080006ff */
[----:B------:R-:W-:Y:S04]  /*2360*/  STS.U16 [R7+UR8+0x780], R66 ;  /* 0x0007804207007988 */ /* 0x000fe80008000408 */
[----:B------:R-:W-:Y:S04]  /*2370*/  STS.U16 [R7+UR8+0xb80], R80 ;  /* 0x000b805007007988 */ /* 0x000fe80008000408 */
[----:B------:R-:W-:Y:S04]  /*2380*/  STS.U16 [R7+UR8+0xf80], R96 ;  /* 0x000f806007007988 */ /* 0x000fe80008000408 */
[----:B------:R-:W-:Y:S04]  /*2390*/  STS.U16 [R7+UR8+0x1380], R88 ;  /* 0x0013805807007988 */ /* 0x000fe80008000408 */
[----:B------:R-:W-:Y:S04]  /*23a0*/  STS.U16 [R7+UR8+0x1780], R95 ;  /* 0x0017805f07007988 */ /* 0x000fe80008000408 */
[----:B------:R-:W-:Y:S04]  /*23b0*/  STS.U16 [R7+UR8+0x1b80], R98 ;  /* 0x001b806207007988 */ /* 0x000fe80008000408 */
[----:B------:R1:W-:Y:S01]  /*23c0*/  STS.U16 [R7+UR8+0x1f80], R102 ;  /* 0x001f806607007988 */ /* 0x0003e20008000408 */
[----:B------:R-:W-:Y:S01]  /*23d0*/  STTM.x64 tmem[UR11], RZ ;  /* 0x000000ff000079ed */ /* 0x000fe2000834000b */
[----:B------:R-:W3:Y:S02]  /*23e0*/  FENCE.VIEW.ASYNC.T ;  /* 0x00000000000073c6 */ /* 0x000ee40000000200 */
[----:B---3--:R-:W-:Y:S01]  /*23f0*/  BAR.SYNC.DEFER_BLOCKING 0x0 ;  /* 0x0000000000007b1d */ /* 0x008fe20000010000 */
[----:B-1----:R-:W-:-:S05]  /*2400*/  PRMT R7, RZ, 0x7610, R7 ;  /* 0x00007610ff077816 */ /* 0x002fca0000000007 */
[----:B------:R-:W1:Y:S02]  /*2410*/  FENCE.VIEW.ASYNC.S ;  /* 0x00000000000073c6 */ /* 0x000e640000000000 */
[----:B-1----:R1:W3:Y:S02]  /*2420*/  @!UP1 SYNCS.EXCH.64 URZ, [UR8+0x7000], UR4 ;  /* 0x0070000408ff95b2 */ /* 0x0022e40008000100 */
[----:B---3--:R-:W-:Y:S06]  /*2430*/  BAR.SYNC.DEFER_BLOCKING 0x0 ;  /* 0x0000000000007b1d */ /* 0x008fec0000010000 */
[----:B-1----:R-:W1:Y:S01]  /*2440*/  LDCU UR4, c[0x0][0x3d0] ;  /* 0x00007a00ff0477ac */ /* 0x002e620008000800 */
[----:B------:R-:W3:Y:S01]  /*2450*/  LDCU UR5, c[0x0][0x3d4] ;  /* 0x00007a80ff0577ac */ /* 0x000ee20008000800 */
[----:B------:R-:W4:Y:S04]  /*2460*/  @P1 LDG.E.U16 R4, desc[UR28][R74.64] ;  /* 0x0000001c4a041981 */ /* 0x000f28000c1e1500 */
        /* <DEDUP_REMOVED lines=14> */
[----:B------:R-:W4:Y:S01]  /*2550*/  @P1 LDG.E.U16 R21, desc[UR28][R116.64] ;  /* 0x0000001c74151981 */ /* 0x000f22000c1e1500 */
[----:B------:R-:W-:Y:S01]  /*2560*/  LOP3.LUT R2, R0, 0x1f, RZ, 0xc0, !PT ;  /* 0x0000001f00027812 */ /* 0x000fe200078ec0ff */
[----:B-1----:R-:W-:Y:S01]  /*2570*/  UIMAD UR4, UR9, UR4, URZ ;  /* 0x00000004090472a4 */ /* 0x002fe2000f8e02ff */
[----:B------:R-:W-:Y:S01]  /*2580*/  SHF.R.S32.HI R20, RZ, 0x6, R0 ;  /* 0x00000006ff147819 */ /* 0x000fe20000011400 */
[----:B------:R-:W-:Y:S01]  /*2590*/  VOTEU.ALL UP1, P0 ;  /* 0x0000000000ff7886 */ /* 0x000fe20000020000 */
[----:B------:R-:W-:-:S04]  /*25a0*/  @!UP0 UIADD3 UR12, UPT, UPT, -UR6, 0x100000, URZ ;  /* 0x00100000060c8890 */ /* 0x000fc8000fffe1ff */
[----:B------:R-:W-:Y:S02]  /*25b0*/  @!UP0 USHF.L.U32 UR13, UR12, 0xb, URZ ;  /* 0x0000000b0c0d8899 */ /* 0x000fe400080006ff */
[----:B------:R-:W-:Y:S01]  /*25c0*/  @!UP0 USHF.L.U32 UR12, UR12, 0x1, URZ ;  /* 0x000000010c0c8899 */ /* 0x000fe200080006ff */
[----:B---3--:R-:W-:Y:S01]  /*25d0*/  IMAD R2, R2, UR5, RZ ;  /* 0x0000000502027c24 */ /* 0x008fe2000f8e02ff */
[----:B------:R-:W-:Y:S01]  /*25e0*/  USHF.L.U32 UR7, UR4, 0x1, URZ ;  /* 0x0000000104077899 */ /* 0x000fe200080006ff */
[----:B------:R-:W-:Y:S01]  /*25f0*/  SGXT R20, R20, 0x1 ;  /* 0x000000011414781a */ /* 0x000fe20000000200 */
[----:B------:R-:W-:Y:S01]  /*2600*/  UIMAD.WIDE UR4, UR4, 0x2, URZ ;  /* 0x00000002040478a5 */ /* 0x000fe2000f8e02ff */
[C---:B------:R-:W-:Y:S01]  /*2610*/  IMAD.SHL.U32 R5, R2.reuse, 0x2, RZ ;  /* 0x0000000202057824 */ /* 0x040fe200078e00ff */
[----:B------:R-:W-:Y:S01]  /*2620*/  UIADD3 UR4, UPT, UPT, UR17, 0x1c, URZ ;  /* 0x0000001c11047890 */ /* 0x000fe2000fffe0ff */
[----:B------:R-:W-:Y:S01]  /*2630*/  IMAD.HI R2, R2, 0x2, RZ ;  /* 0x0000000202027827 */ /* 0x000fe200078e02ff */
[----:B------:R-:W-:Y:S01]  /*2640*/  LOP3.LUT R71, R71, 0x90, R20, 0x78, !PT ;  /* 0x0000009047477812 */ /* 0x000fe200078e7814 */
[----:B------:R-:W-:Y:S01]  /*2650*/  UIADD3 UR16, UPT, UPT, UR8, 0x5000, URZ ;  /* 0x0000500008107890 */ /* 0x000fe2000fffe0ff */
[----:B0-----:R-:W-:Y:S01]  /*2660*/  IADD3 R87, P2, P3, R5, UR7, R42 ;  /* 0x0000000705577c10 */ /* 0x001fe2000fb5e02a */
[----:B------:R-:W-:Y:S01]  /*2670*/  UIADD3 UR7, UPT, UPT, UR17, 0x3c, URZ ;  /* 0x0000003c11077890 */ /* 0x000fe2000fffe0ff */
[----:B------:R0:W1:Y:S01]  /*2680*/  @!UP1 SYNCS.EXCH.64 URZ, [UR8+0x7008], UR12 ;  /* 0x0070080c08ff95b2 */ /* 0x0000620008000100 */
[----:B------:R-:W-:Y:S01]  /*2690*/  LOP3.LUT R70, R71, 0x20, RZ, 0x3c, !PT ;  /* 0x0000002047467812 */ /* 0x000fe200078e3cff */
[----:B------:R-:W-:Y:S01]  /*26a0*/  VOTEU.ALL UP1, P0 ;  /* 0x0000000000ff7886 */ /* 0x000fe20000020000 */
[----:B------:R-:W-:-:S02]  /*26b0*/  IADD3.X R43, PT, PT, R2, UR5, R43, P2, P3 ;  /* 0x00000005022b7c10 */ /* 0x000fc400097e642b */
[----:B------:R-:W-:Y:S01]  /*26c0*/  SHF.R.U32.HI R2, RZ, 0x5, R0 ;  /* 0x00000005ff027819 */ /* 0x000fe20000011600 */
[----:B--2---:R-:W-:Y:S01]  /*26d0*/  IMAD R41, R45, UR7, RZ ;  /* 0x000000072d297c24 */ /* 0x004fe2000f8e02ff */
[----:B------:R-:W-:Y:S02]  /*26e0*/  LOP3.LUT R69, R71, 0x40, RZ, 0x3c, !PT ;  /* 0x0000004047457812 */ /* 0x000fe400078e3cff */
[----:B------:R-:W-:Y:S01]  /*26f0*/  ISETP.EQ.U32.AND P2, PT, RZ, UR17, P1 ;  /* 0x00000011ff007c0c */ /* 0x000fe20008f42070 */
[----:B0-----:R-:W0:Y:S01]  /*2700*/  LDCU UR13, c[0x0][0x3a8] ;  /* 0x00007500ff0d77ac */ /* 0x001e220008000800 */
[----:B------:R-:W-:Y:S01]  /*2710*/  UIADD3 UR12, UPT, UPT, UR10, 0x40, URZ ;  /* 0x000000400a0c7890 */ /* 0x000fe2000fffe0ff */
[----:B----4-:R2:W-:Y:S04]  /*2720*/  STS.U16 [R71+UR8+0x4000], R4 ;  /* 0x0040000447007988 */ /* 0x0105e80008000408 */
[----:B------:R3:W-:Y:S04]  /*2730*/  STS.U16 [R71+UR8+0x4400], R8 ;  /* 0x0044000847007988 */ /* 0x0007e80008000408 */
[----:B------:R-:W-:Y:S01]  /*2740*/  STS.U16 [R71+UR8+0x4800], R12 ;  /* 0x0048000c47007988 */ /* 0x000fe20008000408 */
[----:B--2---:R-:W-:-:S03]  /*2750*/  SGXT.U32 R4, R2, 0x2 ;  /* 0x000000020204781a */ /* 0x004fc60000000000 */
[----:B------:R-:W-:Y:S01]  /*2760*/  STS.U16 [R71+UR8+0x4c00], R16 ;  /* 0x004c001047007988 */ /* 0x000fe20008000408 */
[----:B------:R-:W-:Y:S01]  /*2770*/  LOP3.LUT R2, R71, 0x60, RZ, 0x3c, !PT ;  /* 0x0000006047027812 */ /* 0x000fe200078e3cff */
[----:B---3--:R-:W-:Y:S01]  /*2780*/  IMAD R8, R45, UR4, RZ ;  /* 0x000000042d087c24 */ /* 0x008fe2000f8e02ff */
[----:B------:R-:W-:-:S04]  /*2790*/  @!UP0 UIADD3 UR4, UPT, UPT, -UR6, 0x100000, URZ ;  /* 0x0010000006048890 */ /* 0x000fc8000fffe1ff */
[----:B------:R-:W-:Y:S02]  /*27a0*/  @!UP0 USHF.L.U32 UR5, UR4, 0xb, URZ ;  /* 0x0000000b04058899 */ /* 0x000fe400080006ff */
[----:B------:R-:W-:Y:S01]  /*27b0*/  @!UP0 USHF.L.U32 UR4, UR4, 0x1, URZ ;  /* 0x0000000104048899 */ /* 0x000fe200080006ff */
[----:B------:R-:W-:Y:S01]  /*27c0*/  IMAD R4, R4, R45, RZ ;  /* 0x0000002d04047224 */ /* 0x000fe200078e02ff */
[----:B------:R-:W-:Y:S04]  /*27d0*/  STS.U16 [R70+UR8+0x4100], R9 ;  /* 0x0041000946007988 */ /* 0x000fe80008000408 */
[----:B------:R-:W-:Y:S01]  /*27e0*/  LEA R5, R45, R4, 0x2 ;  /* 0x000000042d057211 */ /* 0x000fe200078e10ff */
[----:B------:R-:W-:Y:S01]  /*27f0*/  STS.U16 [R70+UR8+0x4500], R11 ;  /* 0x0045000b46007988 */ /* 0x000fe20008000408 */
[----:B------:R-:W-:-:S02]  /*2800*/  LEA R114, P3, R4, R87, 0x1 ;  /* 0x0000005704727211 */ /* 0x000fc400078608ff */
[C---:B------:R-:W-:Y:S01]  /*2810*/  LEA R112, P4, R5.reuse, R87, 0x1 ;  /* 0x0000005705707211 */ /* 0x040fe200078808ff */
[----:B------:R-:W-:Y:S01]  /*2820*/  STS.U16 [R70+UR8+0x4900], R15 ;  /* 0x0049000f46007988 */ /* 0x000fe20008000408 */
[-C--:B------:R-:W-:Y:S02]  /*2830*/  LEA.HI.X.SX32 R115, R4, R43.reuse, 0x1, P3 ;  /* 0x0000002b04737211 */ /* 0x080fe400018f0eff */
[----:B------:R-:W-:Y:S01]  /*2840*/  LEA.HI.X.SX32 R113, R5, R43, 0x1, P4 ;  /* 0x0000002b05717211 */ /* 0x000fe200020f0eff */
[----:B------:R-:W-:Y:S01]  /*2850*/  STS.U16 [R70+UR8+0x4d00], R19 ;  /* 0x004d001346007988 */ /* 0x000fe20008000408 */
[----:B------:R-:W-:-:S03]  /*2860*/  LEA R100, P3, R8, R87, 0x1 ;  /* 0x0000005708647211 */ /* 0x000fc600078608ff */
[----:B------:R2:W-:Y:S01]  /*2870*/  STS.U16 [R69+UR8+0x4200], R6 ;  /* 0x0042000645007988 */ /* 0x0005e20008000408 */
[----:B------:R-:W-:-:S03]  /*2880*/  LEA.HI.X.SX32 R101, R8, R43, 0x1, P3 ;  /* 0x0000002b08657211 */ /* 0x000fc600018f0eff */
[----:B------:R-:W-:Y:S04]  /*2890*/  STS.U16 [R69+UR8+0x4600], R10 ;  /* 0x0046000a45007988 */ /* 0x000fe80008000408 */
[----:B------:R-:W-:Y:S01]  /*28a0*/  STS.U16 [R69+UR8+0x4a00], R14 ;  /* 0x004a000e45007988 */ /* 0x000fe20008000408 */
[----:B--2---:R-:W-:-:S03]  /*28b0*/  IMAD R6, R45, 0x4, R5 ;  /* 0x000000042d067824 */ /* 0x004fc600078e0205 */
[----:B------:R-:W-:Y:S02]  /*28c0*/  STS.U16 [R69+UR8+0x4e00], R18 ;  /* 0x004e001245007988 */ /* 0x000fe40008000408 */
[C---:B------:R-:W-:Y:S02]  /*28d0*/  LEA R110, P5, R6.reuse, R87, 0x1 ;  /* 0x00000057066e7211 */ /* 0x040fe400078a08ff */
[----:B------:R2:W-:Y:S02]  /*28e0*/  STS.U16 [R2+UR8+0x4300], R7 ;  /* 0x0043000702007988 */ /* 0x0005e40008000408 */
[----:B------:R-:W-:Y:S02]  /*28f0*/  LEA.HI.X.SX32 R111, R6, R43, 0x1, P5 ;  /* 0x0000002b066f7211 */ /* 0x000fe400028f0eff */
[----:B------:R3:W-:Y:S04]  /*2900*/  STS.U16 [R2+UR8+0x4700], R13 ;  /* 0x0047000d02007988 */ /* 0x0007e80008000408 */
[----:B------:R3:W-:Y:S01]  /*2910*/  STS.U16 [R2+UR8+0x4b00], R17 ;  /* 0x004b001102007988 */ /* 0x0007e20008000408 */
[----:B--2---:R-:W-:-:S03]  /*2920*/  LEA R7, R45, R6, 0x2 ;  /* 0x000000062d077211 */ /* 0x004fc600078e10ff */
[----:B------:R3:W-:Y:S01]  /*2930*/  STS.U16 [R2+UR8+0x4f00], R21 ;  /* 0x004f001502007988 */ /* 0x0007e20008000408 */
[----:B------:R-:W-:Y:S01]  /*2940*/  LEA R108, P4, R7, R87, 0x1 ;  /* 0x00000057076c7211 */ /* 0x000fe200078808ff */
[----:B------:R-:W-:Y:S01]  /*2950*/  IMAD R4, R45, 0x4, R7 ;  /* 0x000000042d047824 */ /* 0x000fe200078e0207 */
[----:B-1----:R1:W-:Y:S06]  /*2960*/  MEMBAR.ALL.CTA ;  /* 0x0000000000007992 */ /* 0x0023ec0000008000 */
[----:B-1----:R-:W-:Y:S04]  /*2970*/  FENCE.VIEW.ASYNC.S ;  /* 0x00000000000073c6 */ /* 0x002fe80000000000 */
[----:B------:R-:W1:Y:S02]  /*2980*/  FENCE.VIEW.ASYNC.S ;  /* 0x00000000000073c6 */ /* 0x000e640000000000 */
[----:B-1----:R3:W1:Y:S01]  /*2990*/  @!UP1 SYNCS.EXCH.64 URZ, [UR8+0x5000], UR4 ;  /* 0x0050000408ff95b2 */ /* 0x0026620008000100 */
[----:B------:R-:W-:-:S02]  /*29a0*/  LEA.HI.X.SX32 R109, R7, R43, 0x1, P4 ;  /* 0x0000002b076d7211 */ /* 0x000fc400020f0eff */
[C---:B------:R-:W-:Y:S01]  /*29b0*/  LEA R36, R45.reuse, R4, 0x2 ;  /* 0x000000042d247211 */ /* 0x040fe200078e10ff */
[----:B-1----:R-:W-:Y:S01]  /*29c0*/  BAR.SYNC.DEFER_BLOCKING 0x0 ;  /* 0x0000000000007b1d */ /* 0x002fe20000010000 */
[-C--:B------:R-:W-:Y:S02]  /*29d0*/  LEA R106, P5, R4, R87.reuse, 0x1 ;  /* 0x00000057046a7211 */ /* 0x080fe400078a08ff */
[----:B------:R-:W-:Y:S01]  /*29e0*/  LEA R104, P4, R36, R87, 0x1 ;  /* 0x0000005724687211 */ /* 0x000fe200078808ff */
[----:B------:R-:W-:Y:S01]  /*29f0*/  IMAD R37, R45, 0x4, R36 ;  /* 0x000000042d257824 */ /* 0x000fe200078e0224 */
[----:B------:R-:W-:-:S04]  /*2a00*/  LEA.HI.X.SX32 R107, R4, R43, 0x1, P5 ;  /* 0x0000002b046b7211 */ /* 0x000fc800028f0eff */
[----:B------:R-:W-:Y:S02]  /*2a10*/  LEA R38, R45, R37, 0x3 ;  /* 0x000000252d267211 */ /* 0x000fe400078e18ff */
[----:B------:R-:W-:-:S03]  /*2a20*/  LEA R102, P5, R37, R87, 0x1 ;  /* 0x0000005725667211 */ /* 0x000fc600078a08ff */
[----:B------:R-:W-:-:S05]  /*2a30*/  IMAD R39, R45, 0x4, R38 ;  /* 0x000000042d277824 */ /* 0x000fca00078e0226 */
[----:B------:R-:W-:Y:S01]  /*2a40*/  LEA R40, R45, R39, 0x2 ;  /* 0x000000272d287211 */ /* 0x000fe200078e10ff */
[----:B0--3--:R-:W-:Y:S06]  /*2a50*/  @!P2 BRA `(.L_x_6) ;  /* 0x000000000088a947 */ /* 0x009fec0003800000 */
[----:B------:R-:W-:Y:S02]  /*2a60*/  UIADD3 UR4, UPT, UPT, UR8, 0x4000, URZ ;  /* 0x0000400008047890 */ /* 0x000fe4000fffe0ff */
[----:B------:R-:W-:Y:S02]  /*2a70*/  USHF.R.U32.HI UR6, URZ, 0x4, UR8 ;  /* 0x00000004ff067899 */ /* 0x000fe40008011608 */
[----:B------:R-:W-:Y:S02]  /*2a80*/  USHF.R.U32.HI UR4, URZ, 0x4, UR4 ;  /* 0x00000004ff047899 */ /* 0x000fe40008011604 */
[----:B------:R-:W-:Y:S02]  /*2a90*/  USGXT.U32 UR6, UR6, 0xe ;  /* 0x0000000e0606789a */ /* 0x000fe40008000000 */
[----:B------:R-:W-:Y:S02]  /*2aa0*/  USGXT.U32 UR14, UR4, 0xe ;  /* 0x0000000e040e789a */ /* 0x000fe40008000000 */
[----:B------:R-:W-:-:S02]  /*2ab0*/  UIADD3 UR30, UP1, UPT, UR6, 0x2000080, URZ ;  /* 0x02000080061e7890 */ /* 0x000fc4000ff3e0ff */
[----:B------:R-:W-:Y:S01]  /*2ac0*/  UIADD3 UR26, UP2, UPT, UR14, 0x2, URZ ;  /* 0x000000020e1a7890 */ /* 0x000fe2000ff5e0ff */
[----:B------:R-:W-:Y:S01]  /*2ad0*/  UMOV UR4, URZ ;  /* 0x000000ff00047c82 */ /* 0x000fe20008000000 */
[----:B------:R-:W-:Y:S01]  /*2ae0*/  UMOV UR5, URZ ;  /* 0x000000ff00057c82 */ /* 0x000fe20008000000 */
[----:B------:R-:W-:Y:S02]  /*2af0*/  UIADD3.X UR31, UPT, UPT, UR4, 0x40004040, URZ, UP1, !UPT ;  /* 0x40004040041f7890 */ /* 0x000fe40008ffe4ff */
[----:B------:R-:W-:Y:S02]  /*2b00*/  UIADD3.X UR27, UPT, UPT, UR5, 0x40004040, URZ, UP2, !UPT ;  /* 0x40004040051b7890 */ /* 0x000fe400097fe4ff */
[----:B------:R-:W-:Y:S02]  /*2b10*/  ULOP3.LUT UR6, UR6, 0x2000000, URZ, 0xfc, !UPT ;  /* 0x0200000006067892 */ /* 0x000fe4000f8efcff */
[----:B------:R-:W-:Y:S02]  /*2b20*/  UIADD3.64 UR18, UPT, UPT, UR30, 0x80, URZ ;  /* 0x000000801e127897 */ /* 0x000fe4000fffe0ff */
[----:B------:R-:W-:-:S02]  /*2b30*/  UIADD3.64 UR20, UPT, UPT, UR26, 0x2, URZ ;  /* 0x000000021a147897 */ /* 0x000fc4000fffe0ff */
[----:B------:R-:W-:Y:S02]  /*2b40*/  UIADD3.64 UR22, UPT, UPT, UR30, 0x100, URZ ;  /* 0x000001001e167897 */ /* 0x000fe4000fffe0ff */
[----:B------:R-:W-:Y:S01]  /*2b50*/  UIADD3.64 UR24, UPT, UPT, UR26, 0x4, URZ ;  /* 0x000000041a187897 */ /* 0x000fe2000fffe0ff */
[----:B------:R-:W-:Y:S01]  /*2b60*/  UMOV UR32, 0x0 ;  /* 0x0000000000207882 */ /* 0x000fe20000000000 */
[----:B------:R-:W-:Y:S01]  /*2b70*/  UMOV UR33, 0x8088010 ;  /* 0x0808801000217882 */ /* 0x000fe20000000000 */
[----:B------:R-:W-:Y:S01]  /*2b80*/  UMOV UR7, 0x40004040 ;  /* 0x4000404000077882 */ /* 0x000fe20000000000 */
[----:B------:R-:W-:Y:S01]  /*2b90*/  UMOV UR15, 0x40004040 ;  /* 0x40004040000f7882 */ /* 0x000fe20000000000 */
[----:B------:R-:W-:Y:S01]  /*2ba0*/  UMOV UR34, 0x0 ;  /* 0x0000000000227882 */ /* 0x000fe20000000000 */
[----:B------:R-:W-:Y:S01]  /*2bb0*/  UMOV UR35, 0x8088010 ;  /* 0x0808801000237882 */ /* 0x000fe20000000000 */
[----:B------:R-:W-:Y:S01]  /*2bc0*/  UMOV UR36, 0x0 ;  /* 0x0000000000247882 */ /* 0x000fe20000000000 */
[----:B------:R-:W-:Y:S01]  /*2bd0*/  UMOV UR37, 0x8088010 ;  /* 0x0808801000257882 */ /* 0x000fe20000000000 */
[----:B------:R-:W-:Y:S01]  /*2be0*/  UMOV UR4, UR16 ;  /* 0x0000001000047c82 */ /* 0x000fe20008000000 */
[----:B------:R0:W-:Y:S01]  /*2bf0*/  UTCHMMA gdesc[UR6], gdesc[UR14], tmem[UR12], tmem[UR32], idesc[UR33], !UPT ;  /* 0x00ff200e060075ea */ /* 0x0001e2000f80000c */
[----:B------:R-:W-:Y:S01]  /*2c00*/  UMOV UR38, 0x0 ;  /* 0x0000000000267882 */ /* 0x000fe20000000000 */
[----:B------:R-:W-:Y:S01]  /*2c10*/  UMOV UR39, 0x8088010 ;  /* 0x0808801000277882 */ /* 0x000fe20000000000 */
[----:B------:R0:W-:Y:S01]  /*2c20*/  UTCHMMA gdesc[UR30], gdesc[UR26], tmem[UR12], tmem[UR34], idesc[UR35], UPT ;  /* 0x00ff221a1e0075ea */ /* 0x0001e2000b80000c */
[----:B------:R-:W-:Y:S01]  /*2c30*/  UMOV UR4, UR4 ;  /* 0x0000000400047c82 */ /* 0x000fe20008000000 */
[----:B------:R0:W-:Y:S01]  /*2c40*/  UTCHMMA gdesc[UR18], gdesc[UR20], tmem[UR12], tmem[UR36], idesc[UR37], UPT ;  /* 0x00ff2414120075ea */ /* 0x0001e2000b80000c */
[----:B------:R0:W-:Y:S01]  /*2c50*/  UTCHMMA gdesc[UR22], gdesc[UR24], tmem[UR12], tmem[UR38], idesc[UR39], UPT ;  /* 0x00ff2618160075ea */ /* 0x0001e2000b80000c */
[----:B------:R0:W-:Y:S01]  /*2c60*/  UTCBAR [UR4], URZ ;  /* 0x000000ff040073e9 */ /* 0x0001e200080000ff */
[----:B------:R-:W-:Y:S01]  /*2c70*/  NOP ;  /* 0x0000000000007918 */ /* 0x000fe20000000000 */
.L_x_6:
[----:B------:R-:W-:Y:S05]  /*2c80*/  @!P1 BRA `(.L_x_7) ;  /* 0x0000000000089947 */ /* 0x000fea0003800000 */
[----:B------:R-:W1:Y:S02]  /*2c90*/  SYNCS.PHASECHK.TRANS64.TRYWAIT P3, [UR8+0x5000], RZ ;  /* 0x005000ffff0075a7 */ /* 0x000e640008061108 */
[----:B-1----:R-:W-:Y:S05]  /*2ca0*/  @!P3 BRA `(.L_x_8) ;  /* 0x000000700034b947 */ /* 0x002fea0003800000 */
.L_x_7:
[----:B------:R-:W-:Y:S01]  /*2cb0*/  BAR.SYNC.DEFER_BLOCKING 0x0 ;  /* 0x0000000000007b1d */ /* 0x000fe20000010000 */
[-C--:B------:R-:W-:Y:S01]  /*2cc0*/  LEA.HI.X.SX32 R105, R36, R43.reuse, 0x1, P4 ;  /* 0x0000002b24697211 */ /* 0x080fe200020f0eff */
[----:B------:R-:W-:Y:S01]  /*2cd0*/  IMAD R36, R45, 0x4, R40 ;  /* 0x000000042d247824 */ /* 0x000fe200078e0228 */
[----:B------:R-:W-:Y:S02]  /*2ce0*/  LEA.HI.X.SX32 R103, R37, R43, 0x1, P5 ;  /* 0x0000002b25677211 */ /* 0x000fe400028f0eff */
[-C--:B------:R-:W-:Y:S02]  /*2cf0*/  LEA R98, P3, R38, R87.reuse, 0x1 ;  /* 0x0000005726627211 */ /* 0x080fe400078608ff */
[----:B------:R-:W-:Y:S01]  /*2d00*/  LEA R37, R45, R36, 0x2 ;  /* 0x000000242d257211 */ /* 0x000fe200078e10ff */
[----:B------:R-:W1:Y:S01]  /*2d10*/  LDTM.x32 R4, tmem[UR11+0x40] ;  /* 0x0000400b000479ee */ /* 0x000e6200082c0000 */
[-C--:B------:R-:W-:Y:S02]  /*2d20*/  LEA R96, P4, R39, R87.reuse, 0x1 ;  /* 0x0000005727607211 */ /* 0x080fe400078808ff */
[----:B------:R-:W-:-:S02]  /*2d30*/  LEA R94, P5, R40, R87, 0x1 ;  /* 0x00000057285e7211 */ /* 0x000fc400078a08ff */
[-C--:B------:R-:W-:Y:S01]  /*2d40*/  LEA.HI.X.SX32 R99, R38, R43.reuse, 0x1, P3 ;  /* 0x0000002b26637211 */ /* 0x080fe200018f0eff */
[----:B------:R-:W-:Y:S01]  /*2d50*/  IMAD R38, R45, 0x4, R37 ;  /* 0x000000042d267824 */ /* 0x000fe200078e0225 */
[-C--:B------:R-:W-:Y:S02]  /*2d60*/  LEA.HI.X.SX32 R97, R39, R43.reuse, 0x1, P4 ;  /* 0x0000002b27617211 */ /* 0x080fe400020f0eff */
[----:B------:R-:W-:Y:S02]  /*2d70*/  LEA.HI.X.SX32 R95, R40, R43, 0x1, P5 ;  /* 0x0000002b285f7211 */ /* 0x000fe400028f0eff */
[CC--:B------:R-:W-:Y:S02]  /*2d80*/  LEA R92, P4, R36.reuse, R87.reuse, 0x1 ;  /* 0x00000057245c7211 */ /* 0x0c0fe400078808ff */
[----:B------:R-:W-:Y:S02]  /*2d90*/  LEA R90, P5, R37, R87, 0x1 ;  /* 0x00000057255a7211 */ /* 0x000fe400078a08ff */
[----:B------:R-:W-:Y:S01]  /*2da0*/  LEA R39, R45, R38, 0x2 ;  /* 0x000000262d277211 */ /* 0x000fe200078e10ff */
[----:B------:R-:W2:Y:S01]  /*2db0*/  @!P0 SYNCS.CCTL.IV [UR8+0x5000] ;  /* 0x00500000ff0089b1 */ /* 0x000ea20008000008 */
[-C--:B------:R-:W-:Y:S01]  /*2dc0*/  LEA.HI.X.SX32 R93, R36, R43.reuse, 0x1, P4 ;  /* 0x0000002b245d7211 */ /* 0x080fe200020f0eff */
[----:B------:R-:W-:Y:S01]  /*2dd0*/  NOP ;  /* 0x0000000000007918 */ /* 0x000fe20000000000 */
[----:B------:R-:W-:-:S02]  /*2de0*/  LEA.HI.X.SX32 R91, R37, R43, 0x1, P5 ;  /* 0x0000002b255b7211 */ /* 0x000fc400028f0eff */
[-C--:B------:R-:W-:Y:S02]  /*2df0*/  LEA R84, P3, R41, R87.reuse, 0x1 ;  /* 0x0000005729547211 */ /* 0x080fe400078608ff */
[-C--:B------:R-:W-:Y:S01]  /*2e00*/  LEA R88, P4, R38, R87.reuse, 0x1 ;  /* 0x0000005726587211 */ /* 0x080fe200078808ff */
[----:B-1----:R-:W-:Y:S01]  /*2e10*/  FMUL R44, R20, UR13 ;  /* 0x0000000d142c7c20 */ /* 0x002fe20008400000 */
[----:B------:R-:W-:Y:S01]  /*2e20*/  LEA R86, P5, R39, R87, 0x1 ;  /* 0x0000005727567211 */ /* 0x000fe200078a08ff */
[----:B------:R-:W-:Y:S01]  /*2e30*/  FMUL R45, R21, UR13 ;  /* 0x0000000d152d7c20 */ /* 0x000fe20008400000 */
        /* <DEDUP_REMOVED lines=8> */
[----:B------:R-:W-:Y:S01]  /*2ec0*/  PRMT R20, RZ, 0x7610, R20 ;  /* 0x00007610ff147816 */ /* 0x000fe20000000014 */
[----:B------:R-:W-:Y:S01]  /*2ed0*/  FMUL R4, R4, UR13 ;  /* 0x0000000d04047c20 */ /* 0x000fe20008400000 */
[----:B------:R-:W-:Y:S01]  /*2ee0*/  PRMT R22, RZ, 0x7610, R22 ;  /* 0x00007610ff167816 */ /* 0x000fe20000000016 */
[----:B------:R-:W-:Y:S01]  /*2ef0*/  FMUL R36, R5, UR13 ;  /* 0x0000000d05247c20 */ /* 0x000fe20008400000 */
[----:B------:R-:W-:Y:S01]  /*2f00*/  PRMT R24, RZ, 0x7610, R24 ;  /* 0x00007610ff187816 */ /* 0x000fe20000000018 */
[----:B------:R-:W-:Y:S01]  /*2f10*/  FMUL R7, R7, UR13 ;  /* 0x0000000d07077c20 */ /* 0x000fe20008400000 */
[----:B------:R-:W-:Y:S01]  /*2f20*/  PRMT R26, RZ, 0x7610, R26 ;  /* 0x00007610ff1a7816 */ /* 0x000fe2000000001a */
[----:B------:R1:W5:Y:S01]  /*2f30*/  @P1 LDG.E.U16 R20, desc[UR28][R114.64] ;  /* 0x0000001c72141981 */ /* 0x000362000c1e1500 */
        /* <DEDUP_REMOVED lines=24> */
[-C--:B------:R-:W-:Y:S01]  /*30c0*/  LEA.HI.X.SX32 R85, R41, R43.reuse, 0x1, P3 ;  /* 0x0000002b29557211 */ /* 0x080fe200018f0eff */
[----:B------:R-:W-:Y:S01]  /*30d0*/  FMUL R49, R25, UR13 ;  /* 0x0000000d19317c20 */ /* 0x000fe20008400000 */
[-C--:B------:R-:W-:Y:S01]  /*30e0*/  LEA.HI.X.SX32 R89, R38, R43.reuse, 0x1, P4 ;  /* 0x0000002b26597211 */ /* 0x080fe200020f0eff */
[----:B------:R1:W5:Y:S01]  /*30f0*/  @P1 LDG.E.U16 R21, desc[UR28][R112.64] ;  /* 0x0000001c70151981 */ /* 0x000362000c1e1500 */
[----:B------:R-:W-:Y:S01]  /*3100*/  LEA.HI.X.SX32 R87, R39, R43, 0x1, P5 ;  /* 0x0000002b27577211 */ /* 0x000fe200028f0eff */
[----:B------:R-:W-:Y:S01]  /*3110*/  FMUL R38, R10, UR13 ;  /* 0x0000000d0a267c20 */ /* 0x000fe20008400000 */
[----:B------:R-:W-:Y:S01]  /*3120*/  ISETP.GT.AND P4, PT, R77, -0x1, PT ;  /* 0xffffffff4d00780c */ /* 0x000fe20003f84270 */
[----:B------:R1:W5:Y:S01]  /*3130*/  @P1 LDG.E.U16 R23, desc[UR28][R108.64] ;  /* 0x0000001c6c171981 */ /* 0x000362000c1e1500 */
[----:B------:R-:W-:Y:S01]  /*3140*/  ISETP.GT.AND P3, PT, R68, RZ, PT ;  /* 0x000000ff4400720c */ /* 0x000fe20003f64270 */
[----:B------:R-:W-:Y:S01]  /*3150*/  FMUL R39, R11, UR13 ;  /* 0x0000000d0b277c20 */ /* 0x000fe20008400000 */
[----:B------:R-:W-:Y:S01]  /*3160*/  FSEL R5, R4, -INF , P4 ;  /* 0xff80000004057808 */ /* 0x000fe20002000000 */
[----:B------:R1:W5:Y:S01]  /*3170*/  @P1 LDG.E.U16 R34, desc[UR28][R86.64] ;  /* 0x0000001c56221981 */ /* 0x000362000c1e1500 */
[----:B------:R-:W-:Y:S01]  /*3180*/  ISETP.GT.AND P4, PT, R68, 0x2, PT ;  /* 0x000000024400780c */ /* 0x000fe20003f84270 */
[----:B------:R-:W-:Y:S01]  /*3190*/  FMUL R41, R15, UR13 ;  /* 0x0000000d0f297c20 */ /* 0x000fe20008400000 */
[----:B------:R-:W-:Y:S01]  /*31a0*/  FSEL R4, R36, -INF , P3 ;  /* 0xff80000024047808 */ /* 0x000fe20001800000 */
[----:B------:R1:W5:Y:S01]  /*31b0*/  @P1 LDG.E.U16 R83, desc[UR28][R104.64] ;  /* 0x0000001c68531981 */ /* 0x000362000c1e1500 */
[----:B------:R-:W-:Y:S01]  /*31c0*/  FMUL R16, R16, UR13 ;  /* 0x0000000d10107c20 */ /* 0x000fe20008400000 */
[----:B------:R-:W-:Y:S01]  /*31d0*/  FMUL R51, R27, UR13 ;  /* 0x0000000d1b337c20 */ /* 0x000fe20008400000 */
[----:B------:R-:W-:Y:S01]  /*31e0*/  FMUL R42, R17, UR13 ;  /* 0x0000000d112a7c20 */ /* 0x000fe20008400000 */
[----:B------:R1:W5:Y:S01]  /*31f0*/  @P1 LDG.E.U16 R147, desc[UR28][R100.64] ;  /* 0x0000001c64931981 */ /* 0x000362000c1e1500 */
[----:B------:R-:W-:Y:S01]  /*3200*/  FMUL R18, R18, UR13 ;  /* 0x0000000d12127c20 */ /* 0x000fe20008400000 */
[----:B------:R-:W-:Y:S01]  /*3210*/  FMUL R53, R29, UR13 ;  /* 0x0000000d1d357c20 */ /* 0x000fe20008400000 */
[----:B------:R-:W-:Y:S01]  /*3220*/  FMUL R57, R33, UR13 ;  /* 0x0000000d21397c20 */ /* 0x000fe20008400000 */
[----:B------:R1:W5:Y:S01]  /*3230*/  @P1 LDG.E.U16 R149, desc[UR28][R96.64] ;  /* 0x0000001c60951981 */ /* 0x000362000c1e1500 */
[----:B------:R-:W-:Y:S01]  /*3240*/  FMUL R55, R31, UR13 ;  /* 0x0000000d1f377c20 */ /* 0x000fe20008400000 */
[----:B------:R-:W-:-:S02]  /*3250*/  FMUL R35, R35, UR13 ;  /* 0x0000000d23237c20 */ /* 0x000fc40008400000 */
[----:B------:R1:W5:Y:S04]  /*3260*/  @P1 LDG.E.U16 R151, desc[UR28][R92.64] ;  /* 0x0000001c5c971981 */ /* 0x000368000c1e1500 */
[----:B------:R1:W5:Y:S04]  /*3270*/  @P1 LDG.E.U16 R153, desc[UR28][R88.64] ;  /* 0x0000001c58991981 */ /* 0x000368000c1e1500 */
[----:B------:R1:W5:Y:S01]  /*3280*/  @P1 LDG.E.U16 R155, desc[UR28][R84.64] ;  /* 0x0000001c549b1981 */ /* 0x000362000c1e1500 */
[----:B------:R-:W-:Y:S01]  /*3290*/  ISETP.GT.AND P3, PT, R68, 0x3, PT ;  /* 0x000000034400780c */ /* 0x000fe20003f64270 */
[----:B------:R-:W-:Y:S01]  /*32a0*/  FMUL R43, R19, UR13 ;  /* 0x0000000d132b7c20 */ /* 0x000fe20008400000 */
[----:B------:R-:W-:-:S02]  /*32b0*/  FSEL R12, R7, -INF , P4 ;  /* 0xff800000070c7808 */ /* 0x000fc40002000000 */
[----:B------:R-:W-:Y:S02]  /*32c0*/  ISETP.GT.AND P4, PT, R68, 0x5, PT ;  /* 0x000000054400780c */ /* 0x000fe40003f84270 */
[----:B------:R-:W-:Y:S02]  /*32d0*/  FSEL R11, R8, -INF , P3 ;  /* 0xff800000080b7808 */ /* 0x000fe40001800000 */
[C---:B------:R-:W-:Y:S02]  /*32e0*/  ISETP.GT.AND P3, PT, R68.reuse, 0x6, PT ;  /* 0x000000064400780c */ /* 0x040fe40003f64270 */
[----:B------:R-:W-:Y:S02]  /*32f0*/  ISETP.GT.AND P5, PT, R68, 0x1, PT ;  /* 0x000000014400780c */ /* 0x000fe40003fa4270 */
[----:B------:R-:W-:Y:S02]  /*3300*/  FSEL R7, R38, -INF , P4 ;  /* 0xff80000026077808 */ /* 0x000fe40002000000 */
[----:B------:R-:W-:-:S02]  /*3310*/  ISETP.GT.AND P4, PT, R68, 0x8, PT ;  /* 0x000000084400780c */ /* 0x000fc40003f84270 */
[----:B------:R-:W-:Y:S02]  /*3320*/  FSEL R8, R39, -INF , P3 ;  /* 0xff80000027087808 */ /* 0x000fe40001800000 */
[----:B------:R-:W-:Y:S02]  /*3330*/  ISETP.GT.AND P3, PT, R68, 0x9, PT ;  /* 0x000000094400780c */ /* 0x000fe40003f64270 */
[----:B------:R-:W-:Y:S02]  /*3340*/  FSEL R9, R6, -INF , P5 ;  /* 0xff80000006097808 */ /* 0x000fe40002800000 */
[----:B------:R-:W-:Y:S02]  /*3350*/  FSEL R6, R13, -INF , P4 ;  /* 0xff8000000d067808 */ /* 0x000fe40002000000 */
[----:B------:R-:W-:Y:S02]  /*3360*/  ISETP.GT.AND P5, PT, R68, 0x4, PT ;  /* 0x000000044400780c */ /* 0x000fe40003fa4270 */
[----:B------:R-:W-:-:S02]  /*3370*/  FSEL R13, R14, -INF , P3 ;  /* 0xff8000000e0d7808 */ /* 0x000fc40001800000 */
[----:B------:R-:W-:Y:S02]  /*3380*/  FMNMX3 R14, R5, R4, R9, !PT ;  /* 0x00000004050e7276 */ /* 0x000fe40007800009 */
[----:B------:R-:W-:Y:S02]  /*3390*/  FSEL R10, R37, -INF , P5 ;  /* 0xff800000250a7808 */ /* 0x000fe40002800000 */
[----:B------:R-:W-:Y:S02]  /*33a0*/  ISETP.GT.AND P5, PT, R68, 0x7, PT ;  /* 0x000000074400780c */ /* 0x000fe40003fa4270 */
[----:B------:R-:W-:Y:S02]  /*33b0*/  FMNMX3 R25, R14, R12, R11, !PT ;  /* 0x0000000c0e197276 */ /* 0x000fe4000780000b */
[----:B------:R-:W-:Y:S02]  /*33c0*/  FSEL R15, R40, -INF , P5 ;  /* 0xff800000280f7808 */ /* 0x000fe40002800000 */
[----:B------:R-:W-:-:S02]  /*33d0*/  FMNMX3 R25, R25, R10, R7, !PT ;  /* 0x0000000a19197276 */ /* 0x000fc40007800007 */
[C---:B------:R-:W-:Y:S02]  /*33e0*/  ISETP.GT.AND P5, PT, R68.reuse, 0xa, PT ;  /* 0x0000000a4400780c */ /* 0x040fe40003fa4270 */
[C---:B------:R-:W-:Y:S02]  /*33f0*/  ISETP.GT.AND P4, PT, R68.reuse, 0xb, PT ;  /* 0x0000000b4400780c */ /* 0x040fe40003f84270 */
[----:B------:R-:W-:Y:S02]  /*3400*/  FMNMX3 R27, R25, R8, R15, !PT ;  /* 0x00000008191b7276 */ /* 0x000fe4000780000f */
[C---:B------:R-:W-:Y:S02]  /*3410*/  ISETP.GT.AND P3, PT, R68.reuse, 0xc, PT ;  /* 0x0000000c4400780c */ /* 0x040fe40003f64270 */
[----:B------:R-:W-:Y:S02]  /*3420*/  FSEL R17, R41, -INF , P5 ;  /* 0xff80000029117808 */ /* 0x000fe40002800000 */
[----:B------:R-:W-:-:S02]  /*3430*/  ISETP.GT.AND P5, PT, R68, 0xd, PT ;  /* 0x0000000d4400780c */ /* 0x000fc40003fa4270 */
[----:B------:R-:W-:Y:S02]  /*3440*/  FSEL R14, R16, -INF , P4 ;  /* 0xff800000100e7808 */ /* 0x000fe40002000000 */
[----:B------:R-:W-:Y:S02]  /*3450*/  FMNMX3 R29, R27, R6, R13, !PT ;  /* 0x000000061b1d7276 */ /* 0x000fe4000780000d */
[----:B------:R-:W-:Y:S02]  /*3460*/  ISETP.GT.AND P4, PT, R68, 0xe, PT ;  /* 0x0000000e4400780c */ /* 0x000fe40003f84270 */
[----:B------:R-:W-:Y:S02]  /*3470*/  FSEL R19, R42, -INF , P3 ;  /* 0xff8000002a137808 */ /* 0x000fe40001800000 */
[----:B------:R-:W-:Y:S02]  /*3480*/  ISETP.GT.AND P3, PT, R68, 0xf, PT ;  /* 0x0000000f4400780c */ /* 0x000fe40003f64270 */
[----:B------:R-:W-:-:S02]  /*3490*/  FSEL R16, R18, -INF , P5 ;  /* 0xff80000012107808 */ /* 0x000fc40002800000 */
[----:B------:R-:W-:Y:S02]  /*34a0*/  FMNMX3 R33, R29, R17, R14, !PT ;  /* 0x000000111d217276 */ /* 0x000fe4000780000e */
[C---:B------:R-:W-:Y:S02]  /*34b0*/  ISETP.GT.AND P5, PT, R68.reuse, 0x10, PT ;  /* 0x000000104400780c */ /* 0x040fe40003fa4270 */
[----:B------:R-:W-:Y:S02]  /*34c0*/  FSEL R18, R43, -INF , P4 ;  /* 0xff8000002b127808 */ /* 0x000fe40002000000 */
[----:B------:R-:W-:Y:S02]  /*34d0*/  ISETP.GT.AND P4, PT, R68, 0x11, PT ;  /* 0x000000114400780c */ /* 0x000fe40003f84270 */
[----:B------:R-:W-:Y:S02]  /*34e0*/  FSEL R25, R44, -INF , P3 ;  /* 0xff8000002c197808 */ /* 0x000fe40001800000 */
[----:B------:R-:W-:-:S02]  /*34f0*/  FMNMX3 R36, R33, R19, R16, !PT ;  /* 0x0000001321247276 */ /* 0x000fc40007800010 */
[C---:B------:R-:W-:Y:S02]  /*3500*/  ISETP.GT.AND P3, PT, R68.reuse, 0x12, PT ;  /* 0x000000124400780c */ /* 0x040fe40003f64270 */
[----:B------:R-:W-:Y:S02]  /*3510*/  FSEL R27, R45, -INF , P5 ;  /* 0xff8000002d1b7808 */ /* 0x000fe40002800000 */
[----:B------:R-:W-:Y:S02]  /*3520*/  ISETP.GT.AND P5, PT, R68, 0x13, PT ;  /* 0x000000134400780c */ /* 0x000fe40003fa4270 */
[----:B------:R-:W-:Y:S02]  /*3530*/  FSEL R29, R46, -INF , P4 ;  /* 0xff8000002e1d7808 */ /* 0x000fe40002000000 */
[----:B------:R-:W-:Y:S02]  /*3540*/  FMNMX3 R38, R36, R18, R25, !PT ;  /* 0x0000001224267276 */ /* 0x000fe40007800019 */
[----:B------:R-:W-:-:S02]  /*3550*/  ISETP.GT.AND P4, PT, R68, 0x14, PT ;  /* 0x000000144400780c */ /* 0x000fc40003f84270 */
[----:B------:R-:W-:Y:S02]  /*3560*/  FSEL R31, R47, -INF , P3 ;  /* 0xff8000002f1f7808 */ /* 0x000fe40001800000 */
[----:B------:R-:W-:Y:S02]  /*3570*/  ISETP.GT.AND P3, PT, R68, 0x15, PT ;  /* 0x000000154400780c */ /* 0x000fe40003f64270 */
[----:B------:R-:W-:Y:S02]  /*3580*/  FSEL R33, R48, -INF , P5 ;  /* 0xff80000030217808 */ /* 0x000fe40002800000 */
[----:B------:R-:W-:Y:S02]  /*3590*/  FMNMX3 R38, R38, R27, R29, !PT ;  /* 0x0000001b26267276 */ /* 0x000fe4000780001d */
[----:B------:R-:W-:Y:S02]  /*35a0*/  ISETP.GT.AND P5, PT, R68, 0x16, PT ;  /* 0x000000164400780c */ /* 0x000fe40003fa4270 */
[----:B------:R-:W-:-:S02]  /*35b0*/  FSEL R36, R49, -INF , P4 ;  /* 0xff80000031247808 */ /* 0x000fc40002000000 */
[----:B------:R-:W-:Y:S02]  /*35c0*/  ISETP.GT.AND P4, PT, R68, 0x17, PT ;  /* 0x000000174400780c */ /* 0x000fe40003f84270 */
[----:B------:R-:W-:Y:S02]  /*35d0*/  FSEL R37, R50, -INF , P3 ;  /* 0xff80000032257808 */ /* 0x000fe40001800000 */
[----:B------:R-:W-:Y:S02]  /*35e0*/  FMNMX3 R40, R38, R31, R33, !PT ;  /* 0x0000001f26287276 */ /* 0x000fe40007800021 */
[C---:B------:R-:W-:Y:S02]  /*35f0*/  ISETP.GT.AND P3, PT, R68.reuse, 0x18, PT ;  /* 0x000000184400780c */ /* 0x040fe40003f64270 */
[----:B------:R-:W-:Y:S02]  /*3600*/  FSEL R39, R51, -INF , P5 ;  /* 0xff80000033277808 */ /* 0x000fe40002800000 */
[----:B------:R-:W-:-:S02]  /*3610*/  ISETP.GT.AND P5, PT, R68, 0x19, PT ;  /* 0x000000194400780c */ /* 0x000fc40003fa4270 */
[----:B------:R-:W-:Y:S02]  /*3620*/  FSEL R38, R52, -INF , P4 ;  /* 0xff80000034267808 */ /* 0x000fe40002000000 */
[----:B------:R-:W-:Y:S02]  /*3630*/  FMNMX3 R42, R40, R36, R37, !PT ;  /* 0x00000024282a7276 */ /* 0x000fe40007800025 */
[C---:B------:R-:W-:Y:S02]  /*3640*/  ISETP.GT.AND P4, PT, R68.reuse, 0x1a, PT ;  /* 0x0000001a4400780c */ /* 0x040fe40003f84270 */
[----:B------:R-:W-:Y:S02]  /*3650*/  FSEL R41, R53, -INF , P3 ;  /* 0xff80000035297808 */ /* 0x000fe40001800000 */
[----:B------:R-:W-:Y:S02]  /*3660*/  ISETP.GT.AND P3, PT, R68, 0x1b, PT ;  /* 0x0000001b4400780c */ /* 0x000fe40003f64270 */
[----:B------:R-:W-:-:S02]  /*3670*/  FSEL R40, R54, -INF , P5 ;  /* 0xff80000036287808 */ /* 0x000fc40002800000 */
[----:B------:R-:W-:Y:S02]  /*3680*/  FMNMX3 R44, R42, R39, R38, !PT ;  /* 0x000000272a2c7276 */ /* 0x000fe40007800026 */
[----:B------:R-:W-:Y:S02]  /*3690*/  FSEL R43, R55, -INF , P4 ;  /* 0xff800000372b7808 */ /* 0x000fe40002000000 */
[C---:B------:R-:W-:Y:S02]  /*36a0*/  ISETP.GT.AND P5, PT, R68.reuse, 0x1c, PT ;  /* 0x0000001c4400780c */ /* 0x040fe40003fa4270 */
[----:B------:R-:W-:Y:S02]  /*36b0*/  ISETP.GT.AND P4, PT, R68, 0x1d, PT ;  /* 0x0000001d4400780c */ /* 0x000fe40003f84270 */
[----:B------:R-:W-:Y:S02]  /*36c0*/  FSEL R42, R56, -INF , P3 ;  /* 0xff800000382a7808 */ /* 0x000fe40001800000 */
[----:B------:R-:W-:-:S02]  /*36d0*/  FMNMX3 R46, R44, R41, R40, !PT ;  /* 0x000000292c2e7276 */ /* 0x000fc40007800028 */
[----:B------:R-:W-:Y:S02]  /*36e0*/  ISETP.GT.AND P3, PT, R68, 0x1e, PT ;  /* 0x0000001e4400780c */ /* 0x000fe40003f64270 */
[----:B------:R-:W-:Y:S02]  /*36f0*/  FSEL R45, R57, -INF , P5 ;  /* 0xff800000392d7808 */ /* 0x000fe40002800000 */
[----:B------:R-:W-:Y:S02]  /*3700*/  FSEL R44, R58, -INF , P4 ;  /* 0xff8000003a2c7808 */ /* 0x000fe40002000000 */
[----:B------:R-:W-:Y:S02]  /*3710*/  FMNMX3 R46, R46, R43, R42, !PT ;  /* 0x0000002b2e2e7276 */ /* 0x000fe4000780002a */
[----:B------:R-:W-:Y:S02]  /*3720*/  FSEL R35, R35, -INF , P3 ;  /* 0xff80000023237808 */ /* 0x000fe40001800000 */
[----:B------:R-:W-:-:S04]  /*3730*/  FMNMX3 R46, R46, R45, R44, !PT ;  /* 0x0000002d2e2e7276 */ /* 0x000fc8000780002c */
[----:B------:R-:W-:-:S05]  /*3740*/  FMNMX3 R80, R46, -INF , R35, !PT ;  /* 0xff8000002e507876 */ /* 0x000fca0007800023 */
[--C-:B------:R-:W-:Y:S01]  /*3750*/  FADD R5, R5, -R80.reuse ;  /* 0x8000005005057221 */ /* 0x100fe20000000000 */
[----:B------:R-:W-:-:S03]  /*3760*/  FADD R11, R11, -R80 ;  /* 0x800000500b0b7221 */ /* 0x000fc60000000000 */
[----:B------:R-:W-:Y:S01]  /*3770*/  FMUL R46, R5, 1.4426950216293334961 ;  /* 0x3fb8aa3b052e7820 */ /* 0x000fe20000400000 */
[----:B------:R-:W-:Y:S01]  /*3780*/  FMUL R47, R11, 1.4426950216293334961 ;  /* 0x3fb8aa3b0b2f7820 */ /* 0x000fe20000400000 */
[--C-:B------:R-:W-:Y:S01]  /*3790*/  FADD R11, R10, -R80.reuse ;  /* 0x800000500a0b7221 */ /* 0x100fe20000000000 */
[--C-:B------:R-:W-:Y:S02]  /*37a0*/  FADD R5, R4, -R80.reuse ;  /* 0x8000005004057221 */ /* 0x100fe40000000000 */
[----:B------:R3:W-:Y:S01]  /*37b0*/  MUFU.EX2 R4, R46 ;  /* 0x0000002e00047308 */ /* 0x0007e20000000800 */
[--C-:B------:R-:W-:Y:S01]  /*37c0*/  FADD R6, R6, -R80.reuse ;  /* 0x8000005006067221 */ /* 0x100fe20000000000 */
[----:B------:R-:W-:Y:S01]  /*37d0*/  FMUL R5, R5, 1.4426950216293334961 ;  /* 0x3fb8aa3b05057820 */ /* 0x000fe20000400000 */
[--C-:B------:R-:W-:Y:S01]  /*37e0*/  FADD R9, R9, -R80.reuse ;  /* 0x8000005009097221 */ /* 0x100fe20000000000 */
[----:B---3--:R-:W-:Y:S01]  /*37f0*/  FMUL R46, R11, 1.4426950216293334961 ;  /* 0x3fb8aa3b0b2e7820 */ /* 0x008fe20000400000 */
[----:B------:R-:W-:-:S03]  /*3800*/  FADD R11, R7, -R80 ;  /* 0x80000050070b7221 */ /* 0x000fc60000000000 */
[----:B------:R3:W-:Y:S01]  /*3810*/  MUFU.EX2 R10, R47 ;  /* 0x0000002f000a7308 */ /* 0x0007e20000000800 */
[--C-:B------:R-:W-:Y:S01]  /*3820*/  FADD R17, R17, -R80.reuse ;  /* 0x8000005011117221 */ /* 0x100fe20000000000 */
[----:B------:R-:W-:Y:S01]  /*3830*/  FMUL R48, R11, 1.4426950216293334961 ;  /* 0x3fb8aa3b0b307820 */ /* 0x000fe20000400000 */
[----:B------:R-:W-:Y:S01]  /*3840*/  FMUL R9, R9, 1.4426950216293334961 ;  /* 0x3fb8aa3b09097820 */ /* 0x000fe20000400000 */
[--C-:B------:R-:W-:Y:S01]  /*3850*/  FADD R12, R12, -R80.reuse ;  /* 0x800000500c0c7221 */ /* 0x100fe20000000000 */
[--C-:B------:R-:W-:Y:S01]  /*3860*/  FADD R11, R8, -R80.reuse ;  /* 0x80000050080b7221 */ /* 0x100fe20000000000 */
[----:B---3--:R-:W-:Y:S01]  /*3870*/  FMUL R47, R6, 1.4426950216293334961 ;  /* 0x3fb8aa3b062f7820 */ /* 0x008fe20000400000 */
[----:B------:R-:W-:Y:S01]  /*3880*/  FADD R6, R14, -R80 ;  /* 0x800000500e067221 */ /* 0x000fe20000000000 */
[----:B------:R-:W3:Y:S01]  /*3890*/  MUFU.EX2 R5, R5 ;  /* 0x0000000500057308 */ /* 0x000ee20000000800 */
[----:B------:R-:W-:-:S07]  /*38a0*/  FMUL R12, R12, 1.4426950216293334961 ;  /* 0x3fb8aa3b0c0c7820 */ /* 0x000fce0000400000 */
[----:B------:R4:W-:Y:S02]  /*38b0*/  MUFU.EX2 R8, R48 ;  /* 0x0000003000087308 */ /* 0x0009e40000000800 */
[----:B----4-:R-:W-:Y:S01]  /*38c0*/  FMUL R48, R17, 1.4426950216293334961 ;  /* 0x3fb8aa3b11307820 */ /* 0x010fe20000400000 */
[----:B------:R-:W-:Y:S01]  /*38d0*/  FMUL R17, R6, 1.4426950216293334961 ;  /* 0x3fb8aa3b06117820 */ /* 0x000fe20000400000 */
[----:B------:R-:W-:-:S04]  /*38e0*/  FADD R6, R16, -R80 ;  /* 0x8000005010067221 */ /* 0x000fc80000000000 */
[----:B------:R-:W4:Y:S01]  /*38f0*/  MUFU.EX2 R9, R9 ;  /* 0x0000000900097308 */ /* 0x000f220000000800 */
[----:B------:R-:W-:-:S07]  /*3900*/  FADD R19, R19, -R80 ;  /* 0x8000005013137221 */ /* 0x000fce0000000000 */
[----:B------:R-:W-:Y:S08]  /*3910*/  MUFU.EX2 R7, R46 ;  /* 0x0000002e00077308 */ /* 0x000ff00000000800 */
[----:B------:R0:W-:Y:S01]  /*3920*/  MUFU.EX2 R46, R47 ;  /* 0x0000002f002e7308 */ /* 0x0001e20000000800 */
[----:B------:R-:W-:-:S07]  /*3930*/  FADD R27, R27, -R80 ;  /* 0x800000501b1b7221 */ /* 0x000fce0000000000 */
[----:B------:R-:W1:Y:S01]  /*3940*/  MUFU.EX2 R12, R12 ;  /* 0x0000000c000c7308 */ /* 0x000e620000000800 */
[----:B0-----:R-:W-:Y:S01]  /*3950*/  FMUL R47, R6, 1.4426950216293334961 ;  /* 0x3fb8aa3b062f7820 */ /* 0x001fe20000400000 */
[----:B------:R-:W-:Y:S01]  /*3960*/  FADD R6, R18, -R80 ;  /* 0x8000005012067221 */ /* 0x000fe20000000000 */
[----:B------:R-:W-:-:S03]  /*3970*/  FMUL R49, R19, 1.4426950216293334961 ;  /* 0x3fb8aa3b13317820 */ /* 0x000fc60000400000 */
[----:B------:R-:W-:Y:S01]  /*3980*/  FMUL R6, R6, 1.4426950216293334961 ;  /* 0x3fb8aa3b06067820 */ /* 0x000fe20000400000 */
[--C-:B------:R-:W-:Y:S01]  /*3990*/  FADD R29, R29, -R80.reuse ;  /* 0x800000501d1d7221 */ /* 0x100fe20000000000 */
[--C-:B------:R-:W-:Y:S01]  /*39a0*/  FADD R33, R33, -R80.reuse ;  /* 0x8000005021217221 */ /* 0x100fe20000000000 */
[----:B------:R0:W-:Y:S01]  /*39b0*/  MUFU.EX2 R14, R48 ;  /* 0x00000030000e7308 */ /* 0x0001e20000000800 */
[----:B------:R-:W-:Y:S01]  /*39c0*/  FMUL R11, R11, 1.4426950216293334961 ;  /* 0x3fb8aa3b0b0b7820 */ /* 0x000fe20000400000 */
[----:B------:R-:W-:-:S06]  /*39d0*/  FADD R15, R15, -R80 ;  /* 0x800000500f0f7221 */ /* 0x000fcc0000000000 */
[----:B------:R3:W-:Y:S01]  /*39e0*/  MUFU.EX2 R19, R6 ;  /* 0x0000000600137308 */ /* 0x0007e20000000800 */
[----:B0-----:R-:W-:Y:S01]  /*39f0*/  FMUL R48, R27, 1.4426950216293334961 ;  /* 0x3fb8aa3b1b307820 */ /* 0x001fe20000400000 */
[----:B------:R-:W-:Y:S01]  /*3a00*/  FMUL R27, R29, 1.4426950216293334961 ;  /* 0x3fb8aa3b1d1b7820 */ /* 0x000fe20000400000 */
[----:B------:R-:W-:Y:S01]  /*3a10*/  FMUL R29, R33, 1.4426950216293334961 ;  /* 0x3fb8aa3b211d7820 */ /* 0x000fe20000400000 */
[----:B------:R-:W-:Y:S01]  /*3a20*/  FMUL R15, R15, 1.4426950216293334961 ;  /* 0x3fb8aa3b0f0f7820 */ /* 0x000fe20000400000 */
[----:B---3--:R-:W-:-:S03]  /*3a30*/  FADD R6, R4, R5 ;  /* 0x0000000504067221 */ /* 0x008fc60000000000 */
[----:B------:R-:W0:Y:S01]  /*3a40*/  MUFU.EX2 R11, R11 ;  /* 0x0000000b000b7308 */ /* 0x000e220000000800 */
[----:B----4-:R-:W-:Y:S01]  /*3a50*/  FADD R33, R9, R6 ;  /* 0x0000000609217221 */ /* 0x010fe20000000000 */
[----:B------:R-:W-:-:S03]  /*3a60*/  FADD R13, R13, -R80 ;  /* 0x800000500d0d7221 */ /* 0x000fc60000000000 */
[----:B-1----:R-:W-:-:S03]  /*3a70*/  FADD R33, R12, R33 ;  /* 0x000000210c217221 */ /* 0x002fc60000000000 */
[----:B------:R-:W1:Y:S01]  /*3a80*/  MUFU.EX2 R15, R15 ;  /* 0x0000000f000f7308 */ /* 0x000e620000000800 */
[----:B------:R-:W-:Y:S01]  /*3a90*/  FMUL R13, R13, 1.4426950216293334961 ;  /* 0x3fb8aa3b0d0d7820 */ /* 0x000fe20000400000 */
[----:B------:R-:W-:Y:S01]  /*3aa0*/  FADD R6, R10, R33 ;  /* 0x000000210a067221 */ /* 0x000fe20000000000 */
[----:B------:R-:W-:-:S03]  /*3ab0*/  FADD R31, R31, -R80 ;  /* 0x800000501f1f7221 */ /* 0x000fc60000000000 */
[----:B------:R-:W-:Y:S02]  /*3ac0*/  FADD R33, R7, R6 ;  /* 0x0000000607217221 */ /* 0x000fe40000000000 */
[----:B------:R-:W3:Y:S01]  /*3ad0*/  MUFU.EX2 R13, R13 ;  /* 0x0000000d000d7308 */ /* 0x000ee20000000800 */
[----:B------:R-:W-:Y:S01]  /*3ae0*/  FADD R37, R37, -R80 ;  /* 0x8000005025257221 */ /* 0x000fe20000000000 */
[----:B------:R-:W-:Y:S01]  /*3af0*/  FMUL R31, R31, 1.4426950216293334961 ;  /* 0x3fb8aa3b1f1f7820 */ /* 0x000fe20000400000 */
[----:B------:R-:W-:Y:S02]  /*3b00*/  FADD R52, R8, R33 ;  /* 0x0000002108347221 */ /* 0x000fe40000000000 */
[----:B------:R-:W-:Y:S02]  /*3b10*/  FMUL R37, R37, 1.4426950216293334961 ;  /* 0x3fb8aa3b25257820 */ /* 0x000fe40000400000 */
[----:B0-----:R-:W-:Y:S01]  /*3b20*/  FADD R52, R11, R52 ;  /* 0x000000340b347221 */ /* 0x001fe20000000000 */
[----:B------:R-:W-:Y:S01]  /*3b30*/  MUFU.EX2 R50, R31 ;  /* 0x0000001f00327308 */ /* 0x000fe20000000800 */
[----:B------:R-:W-:-:S07]  /*3b40*/  FADD R25, R25, -R80 ;  /* 0x8000005019197221 */ /* 0x000fce0000000000 */
[----:B------:R-:W0:Y:S08]  /*3b50*/  MUFU.EX2 R17, R17 ;  /* 0x0000001100117308 */ /* 0x000e300000000800 */
[----:B------:R1:W-:Y:S01]  /*3b60*/  MUFU.EX2 R31, R37 ;  /* 0x00000025001f7308 */ /* 0x0003e20000000800 */
[----:B------:R-:W-:Y:S01]  /*3b70*/  FADD R39, R39, -R80 ;  /* 0x8000005027277221 */ /* 0x000fe20000000000 */
[----:B-1----:R-:W-:-:S06]  /*3b80*/  FADD R37, R15, R52 ;  /* 0x000000340f257221 */ /* 0x002fcc0000000000 */
[----:B------:R-:W1:Y:S01]  /*3b90*/  MUFU.EX2 R16, R49 ;  /* 0x0000003100107308 */ /* 0x000e620000000800 */
[----:B------:R-:W-:Y:S01]  /*3ba0*/  FADD R52, R46, R37 ;  /* 0x000000252e347221 */ /* 0x000fe20000000000 */
[----:B------:R-:W-:-:S03]  /*3bb0*/  FMUL R25, R25, 1.4426950216293334961 ;  /* 0x3fb8aa3b19197820 */ /* 0x000fc60000400000 */
[----:B---3--:R-:W-:-:S03]  /*3bc0*/  FADD R37, R13, R52 ;  /* 0x000000340d257221 */ /* 0x008fc60000000000 */
[----:B------:R-:W3:Y:S01]  /*3bd0*/  MUFU.EX2 R18, R47 ;  /* 0x0000002f00127308 */ /* 0x000ee20000000800 */
[----:B------:R-:W-:Y:S01]  /*3be0*/  FMUL R39, R39, 1.4426950216293334961 ;  /* 0x3fb8aa3b27277820 */ /* 0x000fe20000400000 */
[----:B------:R-:W-:Y:S01]  /*3bf0*/  FADD R52, R14, R37 ;  /* 0x000000250e347221 */ /* 0x000fe20000000000 */
[----:B------:R-:W-:-:S05]  /*3c00*/  FADD R6, R38, -R80 ;  /* 0x8000005026067221 */ /* 0x000fca0000000000 */
[----:B------:R-:W4:Y:S08]  /*3c10*/  MUFU.EX2 R25, R25 ;  /* 0x0000001900197308 */ /* 0x000f300000000800 */
[----:B------:R0:W-:Y:S02]  /*3c20*/  MUFU.EX2 R38, R39 ;  /* 0x0000002700267308 */ /* 0x0001e40000000800 */
[----:B0-----:R-:W-:-:S06]  /*3c30*/  FADD R39, R17, R52 ;  /* 0x0000003411277221 */ /* 0x001fcc0000000000 */
[----:B------:R-:W0:Y:S01]  /*3c40*/  MUFU.EX2 R48, R48 ;  /* 0x0000003000307308 */ /* 0x000e220000000800 */
[----:B-1----:R-:W-:Y:S01]  /*3c50*/  FADD R39, R16, R39 ;  /* 0x0000002710277221 */ /* 0x002fe20000000000 */
[----:B------:R-:W-:Y:S01]  /*3c60*/  FADD R36, R36, -R80 ;  /* 0x8000005024247221 */ /* 0x000fe20000000000 */
[----:B------:R-:W-:Y:S02]  /*3c70*/  FMUL R33, R6, 1.4426950216293334961 ;  /* 0x3fb8aa3b06217820 */ /* 0x000fe40000400000 */
[----:B---3--:R-:W-:-:S03]  /*3c80*/  FADD R52, R18, R39 ;  /* 0x0000002712347221 */ /* 0x008fc60000000000 */
[----:B------:R-:W1:Y:S01]  /*3c90*/  MUFU.EX2 R27, R27 ;  /* 0x0000001b001b7308 */ /* 0x000e620000000800 */
[----:B------:R-:W-:Y:S01]  /*3ca0*/  FADD R6, R40, -R80 ;  /* 0x8000005028067221 */ /* 0x000fe20000000000 */
[----:B------:R-:W-:Y:S01]  /*3cb0*/  FMUL R36, R36, 1.4426950216293334961 ;  /* 0x3fb8aa3b24247820 */ /* 0x000fe20000400000 */
[----:B------:R-:W-:Y:S02]  /*3cc0*/  FADD R52, R19, R52 ;  /* 0x0000003413347221 */ /* 0x000fe40000000000 */
[----:B------:R-:W-:Y:S02]  /*3cd0*/  FMUL R6, R6, 1.4426950216293334961 ;  /* 0x3fb8aa3b06067820 */ /* 0x000fe40000400000 */
[----:B----4-:R-:W-:Y:S01]  /*3ce0*/  FADD R39, R25, R52 ;  /* 0x0000003419277221 */ /* 0x010fe20000000000 */
[----:B------:R-:W3:Y:S08]  /*3cf0*/  MUFU.EX2 R29, R29 ;  /* 0x0000001d001d7308 */ /* 0x000ef00000000800 */
[----:B------:R-:W4:Y:S08]  /*3d00*/  MUFU.EX2 R36, R36 ;  /* 0x0000002400247308 */ /* 0x000f300000000800 */
[----:B------:R0:W-:Y:S01]  /*3d10*/  MUFU.EX2 R37, R6 ;  /* 0x0000000600257308 */ /* 0x0001e20000000800 */
[--C-:B------:R-:W-:Y:S01]  /*3d20*/  FADD R41, R41, -R80.reuse ;  /* 0x8000005029297221 */ /* 0x100fe20000000000 */
[----:B------:R-:W-:Y:S01]  /*3d30*/  FADD R42, R42, -R80 ;  /* 0x800000502a2a7221 */ /* 0x000fe20000000000 */
[----:B0-----:R-:W-:-:S04]  /*3d40*/  FADD R6, R48, R39 ;  /* 0x0000002730067221 */ /* 0x001fc80000000000 */
[----:B-1----:R-:W-:Y:S01]  /*3d50*/  FADD R39, R27, R6 ;  /* 0x000000061b277221 */ /* 0x002fe20000000000 */
[--C-:B------:R-:W-:Y:S01]  /*3d60*/  FADD R43, R43, -R80.reuse ;  /* 0x800000502b2b7221 */ /* 0x100fe20000000000 */
[--C-:B------:R-:W-:Y:S01]  /*3d70*/  FADD R45, R45, -R80.reuse ;  /* 0x800000502d2d7221 */ /* 0x100fe20000000000 */
[--C-:B------:R-:W-:Y:S01]  /*3d80*/  FADD R44, R44, -R80.reuse ;  /* 0x800000502c2c7221 */ /* 0x100fe20000000000 */
[----:B------:R-:W-:Y:S01]  /*3d90*/  FADD R6, R50, R39 ;  /* 0x0000002732067221 */ /* 0x000fe20000000000 */
[----:B------:R-:W-:Y:S01]  /*3da0*/  FADD R35, R35, -R80 ;  /* 0x8000005023237221 */ /* 0x000fe20000000000 */
[----:B------:R-:W0:Y:S01]  /*3db0*/  MUFU.EX2 R33, R33 ;  /* 0x0000002100217308 */ /* 0x000e220000000800 */
[----:B------:R-:W-:Y:S01]  /*3dc0*/  FMUL R41, R41, 1.4426950216293334961 ;  /* 0x3fb8aa3b29297820 */ /* 0x000fe20000400000 */
[----:B------:R-:W-:Y:S01]  /*3dd0*/  FMUL R42, R42, 1.4426950216293334961 ;  /* 0x3fb8aa3b2a2a7820 */ /* 0x000fe20000400000 */
[----:B------:R-:W-:Y:S01]  /*3de0*/  FMUL R43, R43, 1.4426950216293334961 ;  /* 0x3fb8aa3b2b2b7820 */ /* 0x000fe20000400000 */
[----:B------:R-:W-:Y:S01]  /*3df0*/  FMUL R45, R45, 1.4426950216293334961 ;  /* 0x3fb8aa3b2d2d7820 */ /* 0x000fe20000400000 */
[----:B------:R-:W-:Y:S01]  /*3e00*/  FMUL R44, R44, 1.4426950216293334961 ;  /* 0x3fb8aa3b2c2c7820 */ /* 0x000fe20000400000 */
[----:B---3--:R-:W-:Y:S01]  /*3e10*/  FADD R39, R29, R6 ;  /* 0x000000061d277221 */ /* 0x008fe20000000000 */
[----:B------:R-:W-:Y:S01]  /*3e20*/  FMUL R35, R35, 1.4426950216293334961 ;  /* 0x3fb8aa3b23237820 */ /* 0x000fe20000400000 */
[----:B------:R-:W1:Y:S01]  /*3e30*/  MUFU.EX2 R40, R41 ;  /* 0x0000002900287308 */ /* 0x000e620000000800 */
[----:B------:R-:W-:-:S07]  /*3e40*/  F2FP.F16.F32.PACK_AB R4, R5, R4 ;  /* 0x000000040504723e */ /* 0x000fce00000000ff */
[----:B------:R4:W-:Y:S01]  /*3e50*/  MUFU.EX2 R79, R42 ;  /* 0x0000002a004f7308 */ /* 0x0009e20000000800 */
[----:B------:R-:W-:-:S07]  /*3e60*/  F2FP.F16.F32.PACK_AB R5, R12, R9 ;  /* 0x000000090c05723e */ /* 0x000fce00000000ff */
[----:B------:R-:W3:Y:S01]  /*3e70*/  MUFU.EX2 R82, R43 ;  /* 0x0000002b00527308 */ /* 0x000ee20000000800 */
[----:B----4-:R-:W-:-:S07]  /*3e80*/  FADD R42, R36, R39 ;  /* 0x00000027242a7221 */ /* 0x010fce0000000000 */
[----:B------:R-:W4:Y:S01]  /*3e90*/  MUFU.EX2 R78, R45 ;  /* 0x0000002d004e7308 */ /* 0x000f220000000800 */
[----:B------:R-:W-:-:S07]  /*3ea0*/  FADD R39, R31, R42 ;  /* 0x0000002a1f277221 */ /* 0x000fce0000000000 */
[----:B------:R-:W-:Y:S01]  /*3eb0*/  MUFU.EX2 R76, R44 ;  /* 0x0000002c004c7308 */ /* 0x000fe20000000800 */
[----:B------:R-:W-:-:S07]  /*3ec0*/  F2FP.F16.F32.PACK_AB R9, R14, R13 ;  /* 0x0000000d0e09723e */ /* 0x000fce00000000ff */
[----:B------:R-:W2:Y:S01]  /*3ed0*/  MUFU.EX2 R73, R35 ;  /* 0x0000002300497308 */ /* 0x000ea20000000800 */
[----:B------:R-:W-:Y:S01]  /*3ee0*/  FADD R14, R38, R39 ;  /* 0x00000027260e7221 */ /* 0x000fe20000000000 */
[----:B------:R-:W-:Y:S02]  /*3ef0*/  F2FP.F16.F32.PACK_AB R6, R7, R10 ;  /* 0x0000000a0706723e */ /* 0x000fe400000000ff */
[----:B------:R-:W-:Y:S01]  /*3f00*/  F2FP.F16.F32.PACK_AB R10, R16, R17 ;  /* 0x00000011100a723e */ /* 0x000fe200000000ff */
[----:B0-----:R-:W-:Y:S01]  /*3f10*/  FADD R17, R33, R14 ;  /* 0x0000000e21117221 */ /* 0x001fe20000000000 */
[----:B------:R-:W-:Y:S02]  /*3f20*/  F2FP.F16.F32.PACK_AB R7, R11, R8 ;  /* 0x000000080b07723e */ /* 0x000fe400000000ff */
[----:B------:R-:W-:Y:S01]  /*3f30*/  F2FP.F16.F32.PACK_AB R14, R36, R29 ;  /* 0x0000001d240e723e */ /* 0x000fe200000000ff */
[----:B-1----:R-:W-:Y:S01]  /*3f40*/  FADD R36, R40, R17 ;  /* 0x0000001128247221 */ /* 0x002fe20000000000 */
[----:B------:R-:W-:-:S02]  /*3f50*/  F2FP.F16.F32.PACK_AB R8, R46, R15 ;  /* 0x0000000f2e08723e */ /* 0x000fc400000000ff */
[----:B------:R-:W-:Y:S02]  /*3f60*/  F2FP.F16.F32.PACK_AB R11, R19, R18 ;  /* 0x00000012130b723e */ /* 0x000fe400000000ff */
[----:B------:R-:W-:Y:S02]  /*3f70*/  F2FP.F16.F32.PACK_AB R12, R48, R25 ;  /* 0x00000019300c723e */ /* 0x000fe400000000ff */
[----:B------:R-:W-:Y:S02]  /*3f80*/  F2FP.F16.F32.PACK_AB R13, R50, R27 ;  /* 0x0000001b320d723e */ /* 0x000fe400000000ff */
[----:B------:R-:W-:Y:S02]  /*3f90*/  F2FP.F16.F32.PACK_AB R15, R38, R31 ;  /* 0x0000001f260f723e */ /* 0x000fe400000000ff */
[----:B------:R-:W-:Y:S02]  /*3fa0*/  F2FP.F16.F32.PACK_AB R16, R40, R33 ;  /* 0x000000212810723e */ /* 0x000fe400000000ff */
[----:B---3--:R-:W-:-:S02]  /*3fb0*/  F2FP.F16.F32.PACK_AB R17, R82, R37 ;  /* 0x000000255211723e */ /* 0x008fc400000000ff */
[----:B----4-:R-:W-:Y:S02]  /*3fc0*/  F2FP.F16.F32.PACK_AB R18, R78, R79 ;  /* 0x0000004f4e12723e */ /* 0x010fe400000000ff */
[----:B--2---:R-:W-:Y:S01]  /*3fd0*/  F2FP.F16.F32.PACK_AB R19, R73, R76 ;  /* 0x0000004c4913723e */ /* 0x004fe200000000ff */
[----:B------:R-:W-:Y:S06]  /*3fe0*/  @!P1 BRA `(.L_x_9) ;  /* 0x0000000000049947 */ /* 0x000fec0003800000 */
[----:B------:R0:W-:Y:S02]  /*3ff0*/  STTM.x16 tmem[UR11+0x60], R4 ;  /* 0x00006004000079ed */ /* 0x0001e4000824000b */
.L_x_9:
[----:B-----5:R-:W-:Y:S01]  /*4000*/  STS.U16 [R71+UR8+0x4000], R20 ;  /* 0x0040001447007988 */ /* 0x020fe20008000408 */
[----:B0-----:R-:W-:Y:S01]  /*4010*/  FADD R4, -R80, -INF ;  /* 0xff80000050047421 */ /* 0x001fe20000000100 */
[----:B------:R-:W-:Y:S02]  /*4020*/  FADD R157, R37, R36 ;  /* 0x00000024259d7221 */ /* 0x000fe40000000000 */
[----:B------:R-:W-:Y:S01]  /*4030*/  STS.U16 [R71+UR8+0x4200], R22 ;  /* 0x0042001647007988 */ /* 0x000fe20008000408 */
[----:B------:R-:W-:Y:S01]  /*4040*/  FMUL R81, R4, 1.4426950216293334961 ;  /* 0x3fb8aa3b04517820 */ /* 0x000fe20000400000 */
[----:B------:R-:W-:Y:S02]  /*4050*/  FADD R82, R82, R157 ;  /* 0x0000009d52527221 */ /* 0x000fe40000000000 */
[----:B------:R-:W-:Y:S03]  /*4060*/  STS.U16 [R71+UR8+0x4400], R24 ;  /* 0x0044001847007988 */ /* 0x000fe60008000408 */
[----:B------:R-:W0:Y:S01]  /*4070*/  MUFU.EX2 R81, R81 ;  /* 0x0000005100517308 */ /* 0x000e220000000800 */
        /* <DEDUP_REMOVED lines=8> */
[----:B------:R2:W-:Y:S04]  /*4100*/  STS.U16 [R70+UR8+0x4700], R147 ;  /* 0x0047009346007988 */ /* 0x0005e80008000408 */
[----:B------:R2:W-:Y:S04]  /*4110*/  STS.U16 [R70+UR8+0x4900], R149 ;  /* 0x0049009546007988 */ /* 0x0005e80008000408 */
[----:B------:R2:W-:Y:S04]  /*4120*/  STS.U16 [R70+UR8+0x4b00], R151 ;  /* 0x004b009746007988 */ /* 0x0005e80008000408 */
[----:B------:R2:W-:Y:S04]  /*4130*/  STS.U16 [R70+UR8+0x4d00], R153 ;  /* 0x004d009946007988 */ /* 0x0005e80008000408 */
[----:B------:R2:W-:Y:S01]  /*4140*/  STS.U16 [R70+UR8+0x4f00], R155 ;  /* 0x004f009b46007988 */ /* 0x0005e20008000408 */
[----:B------:R-:W3:Y:S02]  /*4150*/  FENCE.VIEW.ASYNC.T ;  /* 0x00000000000073c6 */ /* 0x000ee40000000200 */
[----:B---3--:R-:W-:Y:S06]  /*4160*/  BAR.SYNC.DEFER_BLOCKING 0x0 ;  /* 0x0000000000007b1d */ /* 0x008fec0000010000 */
[----:B-1----:R-:W1:Y:S01]  /*4170*/  LDTM.x64 R4, tmem[UR11] ;  /* 0x0000000b000479ee */ /* 0x002e620008340000 */
[----:B------:R-:W-:Y:S01]  /*4180*/  NOP ;  /* 0x0000000000007918 */ /* 0x000fe20000000000 */
[----:B0-2---:R-:W-:Y:S05]  /*4190*/  @!P1 BRA `(.L_x_10) ;  /* 0x0000000400049947 */ /* 0x005fea0003800000 */
[C---:B-1----:R-:W-:Y:S01]  /*41a0*/  FMUL R4, R81.reuse, R4 ;  /* 0x0000000451047220 */ /* 0x042fe20000400000 */
[C---:B------:R-:W-:Y:S01]  /*41b0*/  FMUL R5, R81.reuse, R5 ;  /* 0x0000000551057220 */ /* 0x040fe20000400000 */
        /* <DEDUP_REMOVED lines=61> */
[----:B------:R-:W-:-:S04]  /*4590*/  FMUL R67, R81, R67 ;  /* 0x0000004351437220 */ /* 0x000fc80000400000 */
[----:B------:R0:W-:Y:S03]  /*45a0*/  STTM.x64 tmem[UR11], R4 ;  /* 0x00000004000079ed */ /* 0x0001e6000834000b */
.L_x_10:
[----:B-1----:R-:W1:Y:S02]  /*45b0*/  FENCE.VIEW.ASYNC.T ;  /* 0x00000000000073c6 */ /* 0x002e640000000200 */
[----:B-1----:R-:W-:Y:S01]  /*45c0*/  BAR.SYNC.DEFER_BLOCKING 0x0 ;  /* 0x0000000000007b1d */ /* 0x002fe20000010000 */
[----:B------:R-:W-:Y:S01]  /*45d0*/  FADD R79, R79, R82 ;  /* 0x000000524f4f7221 */ /* 0x000fe20000000000 */
[----:B------:R-:W-:Y:S01]  /*45e0*/  UIADD3 UR20, UPT, UPT, UR8, 0x7000, URZ ;  /* 0x0000700008147890 */ /* 0x000fe2000fffe0ff */
[----:B------:R-:W-:Y:S01]  /*45f0*/  FSEL R160, R80, -INF , P1 ;  /* 0xff80000050a07808 */ /* 0x000fe20000800000 */
[----:B------:R-:W-:Y:S01]  /*4600*/  UIADD3 UR13, UPT, UPT, UR10, 0x60, URZ ;  /* 0x000000600a0d7890 */ /* 0x000fe2000fffe0ff */
[----:B------:R-:W-:-:S04]  /*4610*/  FADD R79, R78, R79 ;  /* 0x0000004f4e4f7221 */ /* 0x000fc80000000000 */
[----:B------:R-:W-:-:S04]  /*4620*/  FADD R76, R76, R79 ;  /* 0x0000004f4c4c7221 */ /* 0x000fc80000000000 */
[----:B------:R-:W-:-:S04]  /*4630*/  FADD R76, R73, R76 ;  /* 0x0000004c494c7221 */ /* 0x000fc80000000000 */
[----:B------:R-:W-:-:S05]  /*4640*/  FADD R76, R81, R76 ;  /* 0x0000004c514c7221 */ /* 0x000fca0000000000 */
[----:B------:R-:W-:Y:S01]  /*4650*/  FSEL R73, R76, 1, P1 ;  /* 0x3f8000004c497808 */ /* 0x000fe20000800000 */
[----:B------:R1:W-:Y:S06]  /*4660*/  MEMBAR.ALL.CTA ;  /* 0x0000000000007992 */ /* 0x0003ec0000008000 */
[----:B-1----:R-:W1:Y:S02]  /*4670*/  FENCE.VIEW.ASYNC.S ;  /* 0x00000000000073c6 */ /* 0x002e640000000000 */
[----:B-1----:R-:W-:Y:S06]  /*4680*/  BAR.SYNC.DEFER_BLOCKING 0x0 ;  /* 0x0000000000007b1d */ /* 0x002fec0000010000 */
[----:B------:R-:W-:Y:S05]  /*4690*/  @!P2 BRA `(.L_x_11) ;  /* 0x000000000064a947 */ /* 0x000fea0003800000 */
[----:B------:R-:W-:Y:S01]  /*46a0*/  UIADD3 UR4, UPT, UPT, UR8, 0x4000, URZ ;  /* 0x0000400008047890 */ /* 0x000fe2000fffe0ff */
[----:B------:R-:W-:Y:S01]  /*46b0*/  BSSY.RECONVERGENT B0, `(.L_x_12) ;  /* 0x0000016000007945 */ /* 0x000fe20003800200 */
[----:B------:R-:W-:Y:S02]  /*46c0*/  ELECT P1, URZ, PT ;  /* 0x0000000000ff782f */ /* 0x000fe40003820000 */
[----:B------:R-:W-:Y:S01]  /*46d0*/  USHF.R.U32.HI UR4, URZ, 0x4, UR4 ;  /* 0x00000004ff047899 */ /* 0x000fe20008011604 */
[----:B------:R-:W-:Y:S01]  /*46e0*/  UMOV UR6, 0xfffffffe ;  /* 0xfffffffe00067882 */ /* 0x000fe20000000000 */
[----:B------:R-:W-:Y:S02]  /*46f0*/  UMOV UR7, 0x7fffbfdf ;  /* 0x7fffbfdf00077882 */ /* 0x000fe40000000000 */
[----:B------:R-:W-:Y:S01]  /*4700*/  USGXT.U32 UR4, UR4, 0xe ;  /* 0x0000000e0404789a */ /* 0x000fe20008000000 */
[----:B------:R-:W-:Y:S01]  /*4710*/  UMOV UR5, URZ ;  /* 0x000000ff00057c82 */ /* 0x000fe20008000000 */
[----:B------:R-:W-:-:S02]  /*4720*/  UIADD3 UR14, UPT, UPT, UR10, 0x68, URZ ;  /* 0x000000680a0e7890 */ /* 0x000fc4000fffe0ff */
[----:B------:R-:W-:Y:S01]  /*4730*/  UIADD3.64 UR6, UPT, UPT, UR4, -UR6, URZ ;  /* 0x8000000604067297 */ /* 0x000fe2000fffe0ff */
[----:B------:R-:W-:Y:S01]  /*4740*/  UMOV UR18, 0x0 ;  /* 0x0000000000127882 */ /* 0x000fe20000000000 */
[----:B------:R-:W-:Y:S01]  /*4750*/  UMOV UR19, 0x8100010 ;  /* 0x0810001000137882 */ /* 0x000fe20000000000 */
[----:B------:R-:W-:Y:S01]  /*4760*/  UMOV UR5, 0x80004020 ;  /* 0x8000402000057882 */ /* 0x000fe20000000000 */
[----:B------:R-:W-:Y:S01]  /*4770*/  UMOV UR22, 0x0 ;  /* 0x0000000000167882 */ /* 0x000fe20000000000 */
[----:B------:R-:W-:Y:S01]  /*4780*/  UMOV UR23, 0x8100010 ;  /* 0x0810001000177882 */ /* 0x000fe20000000000 */
[----:B------:R1:W-:Y:S03]  /*4790*/  UTCHMMA tmem[UR13], gdesc[UR4], tmem[UR10], tmem[UR18], idesc[UR19], UPT ;  /* 0x00ff12040d0079ea */ /* 0x0003e6000b80000a */
[----:B------:R1:W-:Y:S01]  /*47a0*/  UTCHMMA tmem[UR14], gdesc[UR6], tmem[UR10], tmem[UR22], idesc[UR23], UPT ;  /* 0x00ff16060e0079ea */ /* 0x0003e2000b80000a */
[----:B------:R-:W-:Y:S05]  /*47b0*/  @!P1 BRA `(.L_x_13) ;  /* 0x0000000000149947 */ /* 0x000fea0003800000 */
[----:B-1----:R-:W-:Y:S01]  /*47c0*/  UMOV UR4, UR20 ;  /* 0x0000001400047c82 */ /* 0x002fe20008000000 */
[----:B------:R-:W-:Y:S02]  /*47d0*/  UMOV UR5, URZ ;  /* 0x000000ff00057c82 */ /* 0x000fe40008000000 */
[----:B------:R-:W-:Y:S02]  /*47e0*/  UMOV UR4, UR4 ;  /* 0x0000000400047c82 */ /* 0x000fe40008000000 */
[----:B------:R2:W-:Y:S01]  /*47f0*/  UTCBAR [UR4], URZ ;  /* 0x000000ff040073e9 */ /* 0x0005e200080000ff */
[----:B------:R-:W-:Y:S02]  /*4800*/  NOP ;  /* 0x0000000000007918 */ /* 0x000fe40000000000 */
.L_x_13:
[----:B-12---:R-:W-:Y:S05]  /*4810*/  BSYNC.RECONVERGENT B0 ;  /* 0x0000000000007941 */ /* 0x006fea0003800200 */
.L_x_12:
[----:B------:R-:W-:Y:S05]  /*4820*/  BRA `(.L_x_14) ;  /* 0x0000000000087947 */ /* 0x000fea0003800000 */
.L_x_11:
[----:B------:R-:W-:-:S13]  /*4830*/  ISETP.GE.AND P1, PT, R77, RZ, PT ;  /* 0x000000ff4d00720c */ /* 0x000fda0003f26270 */
[----:B------:R-:W-:Y:S05]  /*4840*/  @!P1 BRA `(.L_x_15) ;  /* 0x0000002c00049947 */ /* 0x000fea0003800000 */
.L_x_14:
[----:B------:R-:W1:Y:S01]  /*4850*/  LDCU UR31, c[0x0][0x3d4] ;  /* 0x00007a80ff1f77ac */ /* 0x000e620008000800 */
[----:B------:R-:W-:Y:S02]  /*4860*/  IMAD.SHL.U32 R80, R3, 0x20, RZ ;  /* 0x0000002003507824 */ /* 0x000fe400078e00ff */
[----:B------:R-:W-:Y:S01]  /*4870*/  HFMA2 R3, -RZ, RZ, 0, 0 ;  /* 0x00000000ff037431 */ /* 0x000fe200000001ff */
[----:B------:R-:W-:Y:S01]  /*4880*/  IADD3 R82, PT, PT, R77, 0x60, RZ ;  /* 0x000000604d527810 */ /* 0x000fe20007ffe0ff */
[----:B------:R-:W-:Y:S01]  /*4890*/  USHF.R.U32.HI UR7, URZ, 0x4, UR8 ;  /* 0x00000004ff077899 */ /* 0x000fe20008011608 */
[----:B0-----:R-:W-:Y:S01]  /*48a0*/  IMAD.MOV.U32 R36, RZ, RZ, RZ ;  /* 0x000000ffff247224 */ /* 0x001fe200078e00ff */
[----:B------:R-:W-:Y:S01]  /*48b0*/  USHF.R.U32.HI UR30, URZ, 0x4, UR16 ;  /* 0x00000004ff1e7899 */ /* 0x000fe20008011610 */
[----:B------:R-:W-:Y:S01]  /*48c0*/  CS2R R76, SRZ ;  /* 0x00000000004c7805 */ /* 0x000fe2000001ff00 */
[----:B------:R-:W-:Y:S01]  /*48d0*/  USGXT.U32 UR16, UR7, 0xe ;  /* 0x0000000e0710789a */ /* 0x000fe20008000000 */
[----:B------:R-:W-:Y:S01]  /*48e0*/  IMAD.MOV.U32 R79, RZ, RZ, R80 ;  /* 0x000000ffff4f7224 */ /* 0x000fe200078e0050 */
[----:B------:R-:W-:-:S02]  /*48f0*/  USGXT.U32 UR30, UR30, 0xe ;  /* 0x0000000e1e1e789a */ /* 0x000fc40008000000 */
[----:B------:R-:W-:Y:S02]  /*4900*/  UIADD3 UR4, UPT, UPT, UR8, 0x6000, URZ ;  /* 0x0000600008047890 */ /* 0x000fe4000fffe0ff */
[----:B------:R-:W-:Y:S02]  /*4910*/  ULOP3.LUT UR34, UR16, 0x2000000, URZ, 0xfc, !UPT ;  /* 0x0200000010227892 */ /* 0x000fe4000f8efcff */
[----:B------:R-:W-:Y:S02]  /*4920*/  UIADD3 UR16, UP3, UPT, UR16, 0x2000080, URZ ;  /* 0x0200008010107890 */ /* 0x000fe4000ff7e0ff */
[----:B-1----:R-:W-:Y:S02]  /*4930*/  USHF.L.U32 UR31, UR31, 0x5, URZ ;  /* 0x000000051f1f7899 */ /* 0x002fe400080006ff */
[----:B------:R-:W-:Y:S02]  /*4940*/  UIADD3 UR14, UP2, UPT, UR30, 0x2, URZ ;  /* 0x000000021e0e7890 */ /* 0x000fe4000ff5e0ff */
[----:B------:R-:W-:Y:S01]  /*4950*/  USHF.R.U32.HI UR4, URZ, 0x4, UR4 ;  /* 0x00000004ff047899 */ /* 0x000fe20008011604 */
[----:B------:R-:W-:Y:S01]  /*4960*/  UMOV UR6, URZ ;  /* 0x000000ff00067c82 */ /* 0x000fe20008000000 */
[----:B------:R-:W-:Y:S01]  /*4970*/  UMOV UR5, URZ ;  /* 0x000000ff00057c82 */ /* 0x000fe20008000000 */
[----:B------:R-:W-:Y:S01]  /*4980*/  UISETP.NE.U32.AND UP1, UPT, UR17, URZ, UPT ;  /* 0x000000ff1100728c */ /* 0x000fe2000bf25070 */
[----:B------:R-:W-:Y:S01]  /*4990*/  MOV R78, UR31 ;  /* 0x0000001f004e7c02 */ /* 0x000fe20008000f00 */
[----:B------:R-:W-:-:S02]  /*49a0*/  UIADD3.X UR17, UPT, UPT, UR6, 0x40004040, URZ, UP3, !UPT ;  /* 0x4000404006117890 */ /* 0x000fc40009ffe4ff */
[----:B------:R-:W-:Y:S02]  /*49b0*/  UIADD3.X UR15, UPT, UPT, UR5, 0x40004040, URZ, UP2, !UPT ;  /* 0x40004040050f7890 */ /* 0x000fe400097fe4ff */
[----:B------:R-:W-:Y:S02]  /*49c0*/  USGXT.U32 UR4, UR4, 0xe ;  /* 0x0000000e0404789a */ /* 0x000fe40008000000 */
[----:B------:R-:W-:Y:S02]  /*49d0*/  UIADD3 UR36, UP2, UPT, UR16, 0x80, URZ ;  /* 0x0000008010247890 */ /* 0x000fe4000ff5e0ff */
[----:B------:R-:W-:Y:S01]  /*49e0*/  UIADD3 UR38, UP3, UPT, UR16, 0x100, URZ ;  /* 0x0000010010267890 */ /* 0x000fe2000ff7e0ff */
[----:B------:R-:W-:Y:S01]  /*49f0*/  UMOV UR18, 0xfffffffe ;  /* 0xfffffffe00127882 */ /* 0x000fe20000000000 */
[----:B------:R-:W-:Y:S01]  /*4a00*/  UMOV UR19, 0x7fffbfdf ;  /* 0x7fffbfdf00137882 */ /* 0x000fe20000000000 */
[----:B------:R-:W0:Y:S01]  /*4a10*/  LDCU UR35, c[0x0][0x3a8] ;  /* 0x00007500ff2377ac */ /* 0x000e220008000800 */
[----:B------:R-:W-:-:S02]  /*4a20*/  UIADD3.X UR37, UPT, UPT, UR17, URZ, URZ, UP2, !UPT ;  /* 0x000000ff11257290 */ /* 0x000fc400097fe4ff */
[----:B------:R-:W-:Y:S02]  /*4a30*/  UIADD3.X UR39, UPT, UPT, UR17, URZ, URZ, UP3, !UPT ;  /* 0x000000ff11277290 */ /* 0x000fe40009ffe4ff */
[----:B------:R-:W-:Y:S02]  /*4a40*/  UIADD3.64 UR18, UPT, UPT, UR4, -UR18, URZ ;  /* 0x8000001204127297 */ /* 0x000fe4000fffe0ff */
[----:B------:R-:W-:Y:S02]  /*4a50*/  UIADD3.64 UR40, UPT, UPT, UR14, 0x2, URZ ;  /* 0x000000020e287897 */ /* 0x000fe4000fffe0ff */
[----:B------:R-:W-:Y:S01]  /*4a60*/  UIADD3.64 UR42, UPT, UPT, UR14, 0x4, URZ ;  /* 0x000000040e2a7897 */ /* 0x000fe2000fffe0ff */
[----:B------:R-:W-:Y:S01]  /*4a70*/  UMOV UR32, 0x1 ;  /* 0x0000000100207882 */ /* 0x000fe20000000000 */
[----:B------:R-:W-:-:S10]  /*4a80*/  UMOV UR33, UR20 ;  /* 0x0000001400217c82 */ /* 0x000fd40008000000 */
.L_x_20:
[----:B------:R-:W-:-:S04]  /*4a90*/  IMAD.WIDE R12, R79, 0x2, R74 ;  /* 0x000000024f0c7825 */ /* 0x000fc800078e024a */
[C---:B------:R-:W-:Y:S01]  /*4aa0*/  IMAD.WIDE R14, R79.reuse, 0x2, R138 ;  /* 0x000000024f0e7825 */ /* 0x040fe200078e028a */
[----:B------:R1:W2:Y:S03]  /*4ab0*/  LDG.E.U16 R4, desc[UR28][R12.64] ;  /* 0x0000001c0c047981 */ /* 0x0002a6000c1e1500 */
[C---:B------:R-:W-:Y:S01]  /*4ac0*/  IMAD.WIDE R20, R79.reuse, 0x2, R130 ;  /* 0x000000024f147825 */ /* 0x040fe200078e0282 */
[----:B------:R3:W4:Y:S03]  /*4ad0*/  LDG.E.U16 R6, desc[UR28][R14.64] ;  /* 0x0000001c0e067981 */ /* 0x000726000c1e1500 */
[C---:B------:R-:W-:Y:S01]  /*4ae0*/  IMAD.WIDE R22, R79.reuse, 0x2, R122 ;  /* 0x000000024f167825 */ /* 0x040fe200078e027a */
[----:B------:R5:W4:Y:S03]  /*4af0*/  LDG.E.U16 R8, desc[UR28][R20.64] ;  /* 0x0000001c14087981 */ /* 0x000b26000c1e1500 */
[C---:B------:R-:W-:Y:S01]  /*4b00*/  IMAD.WIDE R24, R79.reuse, 0x2, R128 ;  /* 0x000000024f187825 */ /* 0x040fe200078e0280 */
[----:B------:R0:W4:Y:S03]  /*4b10*/  LDG.E.U16 R10, desc[UR28][R22.64] ;  /* 0x0000001c160a7981 */ /* 0x000126000c1e1500 */
[C---:B------:R-:W-:Y:S01]  /*4b20*/  IMAD.WIDE R16, R79.reuse, 0x2, R144 ;  /* 0x000000024f107825 */ /* 0x040fe200078e0290 */
[----:B------:R0:W4:Y:S03]  /*4b30*/  LDG.E.U16 R9, desc[UR28][R24.64] ;  /* 0x0000001c18097981 */ /* 0x000126000c1e1500 */
[C---:B------:R-:W-:Y:S01]  /*4b40*/  IMAD.WIDE R18, R79.reuse, 0x2, R136 ;  /* 0x000000024f127825 */ /* 0x040fe200078e0288 */
[----:B------:R-:W4:Y:S03]  /*4b50*/  LDG.E.U16 R5, desc[UR28][R16.64] ;  /* 0x0000001c10057981 */ /* 0x000f26000c1e1500 */
[C---:B------:R-:W-:Y:S01]  /*4b60*/  IMAD.WIDE R28, R79.reuse, 0x2, R120 ;  /* 0x000000024f1c7825 */ /* 0x040fe200078e0278 */
[----:B------:R-:W4:Y:S03]  /*4b70*/  LDG.E.U16 R7, desc[UR28][R18.64] ;  /* 0x0000001c12077981 */ /* 0x000f26000c1e1500 */
[C---:B-1----:R-:W-:Y:S01]  /*4b80*/  IMAD.WIDE R12, R79.reuse, 0x2, R142 ;  /* 0x000000024f0c7825 */ /* 0x042fe200078e028e */
[----:B------:R-:W4:Y:S03]  /*4b90*/  LDG.E.U16 R11, desc[UR28][R28.64] ;  /* 0x0000001c1c0b7981 */ /* 0x000f26000c1e1500 */
[----:B---3--:R-:W-:-:S02]  /*4ba0*/  IMAD.WIDE R14, R79, 0x2, R134 ;  /* 0x000000024f0e7825 */ /* 0x008fc400078e0286 */
[----:B------:R1:W3:Y:S02]  /*4bb0*/  LDG.E.U16 R12, desc[UR28][R12.64] ;  /* 0x0000001c0c0c7981 */ /* 0x0002e4000c1e1500 */
[C---:B------:R-:W-:Y:S02]  /*4bc0*/  IMAD.WIDE R26, R79.reuse, 0x2, R126 ;  /* 0x000000024f1a7825 */ /* 0x040fe400078e027e */
[----:B------:R-:W3:Y:S02]  /*4bd0*/  LDG.E.U16 R14, desc[UR28][R14.64] ;  /* 0x0000001c0e0e7981 */ /* 0x000ee4000c1e1500 */
[C---:B------:R-:W-:Y:S02]  /*4be0*/  IMAD.WIDE R30, R79.reuse, 0x2, R118 ;  /* 0x000000024f1e7825 */ /* 0x040fe400078e0276 */
[----:B------:R1:W3:Y:S02]  /*4bf0*/  LDG.E.U16 R16, desc[UR28][R26.64] ;  /* 0x0000001c1a107981 */ /* 0x0002e4000c1e1500 */
[----:B-----5:R-:W-:-:S02]  /*4c00*/  IMAD.WIDE R20, R79, 0x2, R140 ;  /* 0x000000024f147825 */ /* 0x020fc400078e028c */
[----:B------:R-:W5:Y:S02]  /*4c10*/  LDG.E.U16 R18, desc[UR28][R30.64] ;  /* 0x0000001c1e127981 */ /* 0x000f64000c1e1500 */
[C---:B0-----:R-:W-:Y:S02]  /*4c20*/  IMAD.WIDE R22, R79.reuse, 0x2, R132 ;  /* 0x000000024f167825 */ /* 0x041fe400078e0284 */
[----:B------:R-:W5:Y:S02]  /*4c30*/  LDG.E.U16 R21, desc[UR28][R20.64] ;  /* 0x0000001c14157981 */ /* 0x000f64000c1e1500 */
[C---:B------:R-:W-:Y:S02]  /*4c40*/  IMAD.WIDE R24, R79.reuse, 0x2, R124 ;  /* 0x000000024f187825 */ /* 0x040fe400078e027c */
[----:B------:R0:W5:Y:S02]  /*4c50*/  LDG.E.U16 R23, desc[UR28][R22.64] ;  /* 0x0000001c16177981 */ /* 0x000164000c1e1500 */
[----:B------:R-:W-:-:S02]  /*4c60*/  IMAD.WIDE R32, R79, 0x2, R116 ;  /* 0x000000024f207825 */ /* 0x000fc400078e0274 */
[----:B------:R0:W5:Y:S04]  /*4c70*/  LDG.E.U16 R25, desc[UR28][R24.64] ;  /* 0x0000001c18197981 */ /* 0x000168000c1e1500 */
[----:B------:R0:W5:Y:S01]  /*4c80*/  LDG.E.U16 R33, desc[UR28][R32.64] ;  /* 0x0000001c20217981 */ /* 0x000162000c1e1500 */
[C---:B------:R-:W-:Y:S02]  /*4c90*/  IADD3 R57, P5, PT, R77.reuse, 0x24, RZ ;  /* 0x000000244d397810 */ /* 0x040fe40007fbe0ff */
[C---:B------:R-:W-:Y:S02]  /*4ca0*/  IADD3 R63, P1, PT, R77.reuse, 0x21, RZ ;  /* 0x000000214d3f7810 */ /* 0x040fe40007f3e0ff */
[C---:B------:R-:W-:Y:S02]  /*4cb0*/  IADD3 R61, P4, PT, R77.reuse, 0x25, RZ ;  /* 0x000000254d3d7810 */ /* 0x040fe40007f9e0ff */
[----:B------:R-:W-:Y:S01]  /*4cc0*/  IADD3.X R60, PT, PT, RZ, R3, RZ, P5, !PT ;  /* 0x00000003ff3c7210 */ /* 0x000fe20002ffe4ff */
[----:B------:R-:W-:Y:S01]  /*4cd0*/  IMAD.X R46, RZ, RZ, R3, P1 ;  /* 0x000000ffff2e7224 */ /* 0x000fe200008e0603 */
[----:B------:R-:W-:-:S02]  /*4ce0*/  IADD3 R147, P3, PT, R77, 0x22, RZ ;  /* 0x000000224d937810 */ /* 0x000fc40007f7e0ff */
[C---:B------:R-:W-:Y:S02]  /*4cf0*/  IADD3 R51, P5, PT, R77.reuse, 0x29, RZ ;  /* 0x000000294d337810 */ /* 0x040fe40007fbe0ff */
[C---:B------:R-:W-:Y:S01]  /*4d00*/  IADD3 R53, P1, PT, R77.reuse, 0x26, RZ ;  /* 0x000000264d357810 */ /* 0x040fe20007f3e0ff */
[--C-:B------:R-:W-:Y:S01]  /*4d10*/  IMAD.X R58, RZ, RZ, R3.reuse, P4 ;  /* 0x000000ffff3a7224 */ /* 0x100fe200020e0603 */
[-C--:B------:R-:W-:Y:S01]  /*4d20*/  IADD3.X R44, PT, PT, RZ, R3.reuse, RZ, P3, !PT ;  /* 0x00000003ff2c7210 */ /* 0x080fe20001ffe4ff */
[----:B------:R-:W-:Y:S01]  /*4d30*/  IMAD.X R154, RZ, RZ, R3, P5 ;  /* 0x000000ffff9a7224 */ /* 0x000fe200028e0603 */
[C---:B------:R-:W-:Y:S02]  /*4d40*/  IADD3 R45, P3, PT, R77.reuse, 0x27, RZ ;  /* 0x000000274d2d7810 */ /* 0x040fe40007f7e0ff */
[----:B------:R-:W-:Y:S02]  /*4d50*/  IADD3 R43, P4, PT, R77, 0x2a, RZ ;  /* 0x0000002a4d2b7810 */ /* 0x000fe40007f9e0ff */
[----:B------:R-:W-:-:S02]  /*4d60*/  IADD3.X R157, PT, PT, RZ, R3, RZ, P1, !PT ;  /* 0x00000003ff9d7210 */ /* 0x000fc40000ffe4ff */
[C---:B------:R-:W-:Y:S02]  /*4d70*/  IADD3 R39, P5, PT, R77.reuse, 0x2e, RZ ;  /* 0x0000002e4d277810 */ /* 0x040fe40007fbe0ff */
[C---:B------:R-:W-:Y:S02]  /*4d80*/  IADD3 R59, P2, PT, R77.reuse, 0x23, RZ ;  /* 0x000000234d3b7810 */ /* 0x040fe40007f5e0ff */
[C---:B------:R-:W-:Y:S01]  /*4d90*/  IADD3 R49, P1, PT, R77.reuse, 0x2b, RZ ;  /* 0x0000002b4d317810 */ /* 0x040fe20007f3e0ff */
[--C-:B------:R-:W-:Y:S01]  /*4da0*/  IMAD.X R156, RZ, RZ, R3.reuse, P3 ;  /* 0x000000ffff9c7224 */ /* 0x100fe200018e0603 */
[-C--:B------:R-:W-:Y:S02]  /*4db0*/  IADD3.X R153, PT, PT, RZ, R3.reuse, RZ, P4, !PT ;  /* 0x00000003ff997210 */ /* 0x080fe400027fe4ff */
[C---:B-1----:R-:W-:Y:S02]  /*4dc0*/  IADD3 R13, P4, PT, R77.reuse, 0x2f, RZ ;  /* 0x0000002f4d0d7810 */ /* 0x042fe40007f9e0ff */
[----:B------:R-:W-:Y:S01]  /*4dd0*/  IADD3.X R148, PT, PT, RZ, R3, RZ, P5, !PT ;  /* 0x00000003ff947210 */ /* 0x000fe20002ffe4ff */
[--C-:B------:R-:W-:Y:S01]  /*4de0*/  IMAD.X R42, RZ, RZ, R3.reuse, P2 ;  /* 0x000000ffff2a7224 */ /* 0x100fe200010e0603 */
[C---:B------:R-:W-:Y:S01]  /*4df0*/  IADD3 R41, P3, PT, R77.reuse, 0x2c, RZ ;  /* 0x0000002c4d297810 */ /* 0x040fe20007f7e0ff */
[----:B------:R-:W-:Y:S01]  /*4e00*/  IMAD.X R151, RZ, RZ, R3, P1 ;  /* 0x000000ffff977224 */ /* 0x000fe200008e0603 */
[----:B------:R-:W-:-:S02]  /*4e10*/  IADD3 R35, P5, PT, R77, 0x33, RZ ;  /* 0x000000334d237810 */ /* 0x000fc40007fbe0ff */
[C---:B------:R-:W-:Y:S02]  /*4e20*/  IADD3 R47, P2, PT, R77.reuse, 0x28, RZ ;  /* 0x000000284d2f7810 */ /* 0x040fe40007f5e0ff */
[C---:B------:R-:W-:Y:S01]  /*4e30*/  IADD3 R27, P1, PT, R77.reuse, 0x30, RZ ;  /* 0x000000304d1b7810 */ /* 0x040fe20007f3e0ff */
[--C-:B------:R-:W-:Y:S01]  /*4e40*/  IMAD.X R150, RZ, RZ, R3.reuse, P4 ;  /* 0x000000ffff967224 */ /* 0x100fe200020e0603 */
[-C--:B------:R-:W-:Y:S01]  /*4e50*/  IADD3.X R152, PT, PT, RZ, R3.reuse, RZ, P3, !PT ;  /* 0x00000003ff987210 */ /* 0x080fe20001ffe4ff */
[----:B------:R-:W-:Y:S01]  /*4e60*/  UMOV UR6, 0x1 ;  /* 0x0000000100067882 */ /* 0x000fe20000000000 */
[C---:B------:R-:W-:Y:S01]  /*4e70*/  IADD3 R29, P3, PT, R77.reuse, 0x31, RZ ;  /* 0x000000314d1d7810 */ /* 0x040fe20007f7e0ff */
[----:B------:R-:W-:Y:S01]  /*4e80*/  IMAD.X R28, RZ, RZ, R3, P5 ;  /* 0x000000ffff1c7224 */ /* 0x000fe200028e0603 */
[----:B------:R-:W-:Y:S02]  /*4e90*/  IADD3 R17, P4, PT, R77, 0x35, RZ ;  /* 0x000000354d117810 */ /* 0x000fe40007f9e0ff */
[----:B------:R-:W-:-:S02]  /*4ea0*/  IADD3.X R155, PT, PT, RZ, R3, RZ, P2, !PT ;  /* 0x00000003ff9b7210 */ /* 0x000fc400017fe4ff */
[----:B0-----:R-:W-:Y:S02]  /*4eb0*/  IADD3.X R22, PT, PT, RZ, R3, RZ, P1, !PT ;  /* 0x00000003ff167210 */ /* 0x001fe40000ffe4ff */
[----:B------:R-:W-:Y:S01]  /*4ec0*/  IADD3 R55, P5, PT, R77, 0x36, RZ ;  /* 0x000000364d377810 */ /* 0x000fe20007fbe0ff */
[----:B------:R-:W-:-:S04]  /*4ed0*/  @!UP0 UIADD3 UR6, UPT, UPT, -UR6, 0x100000, URZ ;  /* 0x0010000006068890 */ /* 0x000fc8000fffe1ff */
[----:B------:R-:W-:Y:S02]  /*4ee0*/  @!UP0 USHF.L.U32 UR7, UR6, 0xb, URZ ;  /* 0x0000000b06078899 */ /* 0x000fe400080006ff */
[----:B------:R-:W-:Y:S01]  /*4ef0*/  @!UP0 USHF.L.U32 UR6, UR6, 0x1, URZ ;  /* 0x0000000106068899 */ /* 0x000fe200080006ff */
[C---:B------:R-:W-:Y:S02]  /*4f00*/  IADD3 R37, P2, PT, R77.reuse, 0x2d, RZ ;  /* 0x0000002d4d257810 */ /* 0x040fe40007f5e0ff */
[----:B------:R-:W-:Y:S01]  /*4f10*/  IADD3 R15, P1, PT, R77, 0x34, RZ ;  /* 0x000000344d0f7810 */ /* 0x000fe20007f3e0ff */
[--C-:B------:R-:W-:Y:S01]  /*4f20*/  IMAD.X R24, RZ, RZ, R3.reuse, P3 ;  /* 0x000000ffff187224 */ /* 0x100fe200018e0603 */
[-C--:B------:R-:W-:Y:S01]  /*4f30*/  IADD3.X R34, PT, PT, RZ, R3.reuse, RZ, P5, !PT ;  /* 0x00000003ff227210 */ /* 0x080fe20002ffe4ff */
[--C-:B------:R-:W-:Y:S01]  /*4f40*/  IMAD.X R32, RZ, RZ, R3.reuse, P4 ;  /* 0x000000ffff207224 */ /* 0x100fe200020e0603 */
[----:B------:R-:W-:Y:S01]  /*4f50*/  ISETP.GT.U32.AND P3, PT, R17, R68, PT ;  /* 0x000000441100720c */ /* 0x000fe20003f64070 */
[----:B------:R-:W-:Y:S01]  /*4f60*/  IMAD.X R146, RZ, RZ, R3, P2 ;  /* 0x000000ffff927224 */ /* 0x000fe200010e0603 */
[----:B------:R-:W-:-:S02]  /*4f70*/  IADD3.X R30, PT, PT, RZ, R3, RZ, P1, !PT ;  /* 0x00000003ff1e7210 */ /* 0x000fc40000ffe4ff */
[C---:B------:R-:W-:Y:S02]  /*4f80*/  IADD3 R19, P4, PT, R77.reuse, 0x38, RZ ;  /* 0x000000384d137810 */ /* 0x040fe40007f9e0ff */
[C---:B------:R-:W-:Y:S01]  /*4f90*/  IADD3 R83, P5, PT, R77.reuse, 0x39, RZ ;  /* 0x000000394d537810 */ /* 0x040fe20007fbe0ff */
[----:B------:R-:W-:Y:S01]  /*4fa0*/  VOTEU.ALL UP2, P0 ;  /* 0x0000000000ff7886 */ /* 0x000fe20000040000 */
[C---:B------:R-:W-:Y:S02]  /*4fb0*/  IADD3 R17, P1, PT, R77.reuse, 0x37, RZ ;  /* 0x000000374d117810 */ /* 0x040fe40007f3e0ff */
[----:B------:R-:W-:Y:S01]  /*4fc0*/  IADD3 R31, P2, PT, R77, 0x32, RZ ;  /* 0x000000324d1f7810 */ /* 0x000fe20007f5e0ff */
[--C-:B------:R-:W-:Y:S01]  /*4fd0*/  IMAD.X R54, RZ, RZ, R3.reuse, P5 ;  /* 0x000000ffff367224 */ /* 0x100fe200028e0603 */
[-C--:B------:R-:W-:Y:S02]  /*4fe0*/  IADD3.X R20, PT, PT, RZ, R3.reuse, RZ, P4, !PT ;  /* 0x00000003ff147210 */ /* 0x080fe400027fe4ff */
[----:B------:R-:W-:Y:S01]  /*4ff0*/  ISETP.GT.U32.AND P4, PT, R17, R68, PT ;  /* 0x000000441100720c */ /* 0x000fe20003f84070 */
[----:B------:R-:W-:Y:S01]  /*5000*/  IMAD.X R40, RZ, RZ, R3, P1 ;  /* 0x000000ffff287224 */ /* 0x000fe200008e0603 */
[----:B------:R-:W-:-:S02]  /*5010*/  IADD3.X R26, PT, PT, RZ, R3, RZ, P2, !PT ;  /* 0x00000003ff1a7210 */ /* 0x000fc400017fe4ff */
[----:B------:R-:W-:Y:S02]  /*5020*/  IADD3 R17, P5, PT, R77, 0x3b, RZ ;  /* 0x0000003b4d117810 */ /* 0x000fe40007fbe0ff */
[----:B------:R-:W-:Y:S02]  /*5030*/  ISETP.GT.U32.AND P2, PT, R15, R68, PT ;  /* 0x000000440f00720c */ /* 0x000fe40003f44070 */
[C---:B------:R-:W-:Y:S01]  /*5040*/  IADD3 R15, P1, PT, R77.reuse, 0x3a, RZ ;  /* 0x0000003a4d0f7810 */ /* 0x040fe20007f3e0ff */
[--C-:B------:R-:W-:Y:S01]  /*5050*/  IMAD.X R56, RZ, RZ, R3.reuse, P5 ;  /* 0x000000ffff387224 */ /* 0x100fe200028e0603 */
[C---:B------:R-:W-:Y:S02]  /*5060*/  IADD3 R149, P5, PT, R77.reuse, 0x3d, RZ ;  /* 0x0000003d4d957810 */ /* 0x040fe40007fbe0ff */
[----:B------:R-:W-:Y:S02]  /*5070*/  IADD3.X R66, PT, PT, RZ, R3, RZ, P1, !PT ;  /* 0x00000003ff427210 */ /* 0x000fe40000ffe4ff */
[----:B------:R-:W-:Y:S01]  /*5080*/  IADD3 R81, P1, PT, R77, 0x3c, RZ ;  /* 0x0000003c4d517810 */ /* 0x000fe20007f3e0ff */
[----:B------:R-:W-:Y:S01]  /*5090*/  IMAD.X R52, RZ, RZ, R3, P5 ;  /* 0x000000ffff347224 */ /* 0x000fe200028e0603 */
[----:B------:R-:W-:-:S02]  /*50a0*/  ISETP.GT.U32.AND.EX P3, PT, R32, RZ, PT, P3 ;  /* 0x000000ff2000720c */ /* 0x000fc40003f64130 */
[-C--:B------:R-:W-:Y:S02]  /*50b0*/  IADD3.X R32, PT, PT, RZ, R3.reuse, RZ, P1, !PT ;  /* 0x00000003ff207210 */ /* 0x080fe40000ffe4ff */
[C---:B------:R-:W-:Y:S02]  /*50c0*/  IADD3 R159, P1, PT, R77.reuse, 0x3e, RZ ;  /* 0x0000003e4d9f7810 */ /* 0x040fe40007f3e0ff */
[C---:B------:R-:W-:Y:S02]  /*50d0*/  IADD3 R161, P5, PT, R77.reuse, 0x3f, RZ ;  /* 0x0000003f4da17810 */ /* 0x040fe40007fbe0ff */
[----:B------:R-:W-:Y:S02]  /*50e0*/  IADD3.X R64, PT, PT, RZ, R3, RZ, P1, !PT ;  /* 0x00000003ff407210 */ /* 0x000fe40000ffe4ff */
[----:B------:R-:W-:Y:S01]  /*50f0*/  IADD3 R77, P1, PT, R77, 0x20, RZ ;  /* 0x000000204d4d7810 */ /* 0x000fe20007f3e0ff */
[----:B------:R-:W-:Y:S01]  /*5100*/  IMAD.X R62, RZ, RZ, R3, P5 ;  /* 0x000000ffff3e7224 */ /* 0x000fe200028e0603 */
[----:B------:R-:W-:-:S02]  /*5110*/  ISETP.GT.U32.AND P5, PT, R55, R68, PT ;  /* 0x000000443700720c */ /* 0x000fc40003fa4070 */
[----:B------:R-:W-:Y:S02]  /*5120*/  ISETP.GT.U32.AND.EX P2, PT, R30, RZ, PT, P2 ;  /* 0x000000ff1e00720c */ /* 0x000fe40003f44120 */
[----:B------:R-:W-:Y:S02]  /*5130*/  IADD3.X R3, PT, PT, RZ, R3, RZ, P1, !PT ;  /* 0x00000003ff037210 */ /* 0x000fe40000ffe4ff */
[----:B------:R-:W-:Y:S02]  /*5140*/  SEL R38, RZ, 0x4, !P3 ;  /* 0x00000004ff267807 */ /* 0x000fe40005800000 */
[-C--:B------:R-:W-:Y:S02]  /*5150*/  ISETP.GT.U32.AND P1, PT, R29, R68.reuse, PT ;  /* 0x000000441d00720c */ /* 0x080fe40003f24070 */
[----:B------:R-:W-:Y:S02]  /*5160*/  ISETP.GT.U32.AND P3, PT, R27, R68, PT ;  /* 0x000000441b00720c */ /* 0x000fe40003f64070 */
[----:B------:R-:W-:-:S02]  /*5170*/  ISETP.GT.U32.AND.EX P4, PT, R40, RZ, PT, P4 ;  /* 0x000000ff2800720c */ /* 0x000fc40003f84140 */
[----:B------:R-:W-:Y:S02]  /*5180*/  ISETP.GT.U32.AND.EX P5, PT, R34, RZ, PT, P5 ;  /* 0x000000ff2200720c */ /* 0x000fe40003fa4150 */
[----:B------:R-:W-:Y:S01]  /*5190*/  SEL R65, RZ, 0x7fff8, !P2 ;  /* 0x0007fff8ff417807 */ /* 0x000fe20005000000 */
[----:B--2---:R0:W-:Y:S04]  /*51a0*/  STS.U16 [R71+UR8+0x5000], R4 ;  /* 0x0050000447007988 */ /* 0x0041e80008000408 */
[----:B----4-:R0:W-:Y:S04]  /*51b0*/  STS.U16 [R71+UR8+0x5400], R6 ;  /* 0x0054000647007988 */ /* 0x0101e80008000408 */
[----:B------:R0:W-:Y:S04]  /*51c0*/  STS.U16 [R71+UR8+0x5800], R8 ;  /* 0x0058000847007988 */ /* 0x0001e80008000408 */
[----:B------:R0:W-:Y:S04]  /*51d0*/  STS.U16 [R71+UR8+0x5c00], R10 ;  /* 0x005c000a47007988 */ /* 0x0001e80008000408 */
[----:B------:R0:W-:Y:S04]  /*51e0*/  STS.U16 [R70+UR8+0x5900], R9 ;  /* 0x0059000946007988 */ /* 0x0001e80008000408 */
[----:B------:R0:W-:Y:S04]  /*51f0*/  STS.U16 [R70+UR8+0x5100], R5 ;  /* 0x0051000546007988 */ /* 0x0001e80008000408 */
[----:B------:R0:W-:Y:S04]  /*5200*/  STS.U16 [R70+UR8+0x5500], R7 ;  /* 0x0055000746007988 */ /* 0x0001e80008000408 */
[----:B------:R0:W-:Y:S04]  /*5210*/  STS.U16 [R70+UR8+0x5d00], R11 ;  /* 0x005d000b46007988 */ /* 0x0001e80008000408 */
[----:B---3--:R0:W-:Y:S04]  /*5220*/  STS.U16 [R69+UR8+0x5200], R12 ;  /* 0x0052000c45007988 */ /* 0x0081e80008000408 */
[----:B------:R0:W-:Y:S04]  /*5230*/  STS.U16 [R69+UR8+0x5600], R14 ;  /* 0x0056000e45007988 */ /* 0x0001e80008000408 */
[----:B------:R0:W-:Y:S04]  /*5240*/  STS.U16 [R69+UR8+0x5a00], R16 ;  /* 0x005a001045007988 */ /* 0x0001e80008000408 */
[----:B-----5:R0:W-:Y:S04]  /*5250*/  STS.U16 [R69+UR8+0x5e00], R18 ;  /* 0x005e001245007988 */ /* 0x0201e80008000408 */
[----:B------:R0:W-:Y:S04]  /*5260*/  STS.U16 [R2+UR8+0x5300], R21 ;  /* 0x0053001502007988 */ /* 0x0001e80008000408 */
[----:B------:R0:W-:Y:S04]  /*5270*/  STS.U16 [R2+UR8+0x5700], R23 ;  /* 0x0057001702007988 */ /* 0x0001e80008000408 */
[----:B------:R0:W-:Y:S04]  /*5280*/  STS.U16 [R2+UR8+0x5b00], R25 ;  /* 0x005b001902007988 */ /* 0x0001e80008000408 */
[----:B------:R0:W-:Y:S01]  /*5290*/  STS.U16 [R2+UR8+0x5f00], R33 ;  /* 0x005f002102007988 */ /* 0x0001e20008000408 */
[----:B------:R1:W-:Y:S06]  /*52a0*/  MEMBAR.ALL.CTA ;  /* 0x0000000000007992 */ /* 0x0003ec0000008000 */
[----:B-1----:R-:W-:Y:S04]  /*52b0*/  FENCE.VIEW.ASYNC.S ;  /* 0x00000000000073c6 */ /* 0x002fe80000000000 */
[----:B------:R-:W1:Y:S02]  /*52c0*/  FENCE.VIEW.ASYNC.S ;  /* 0x00000000000073c6 */ /* 0x000e640000000000 */
[----:B-1----:R0:W1:Y:S02]  /*52d0*/  @!UP2 SYNCS.EXCH.64 URZ, [UR8+0x7010], UR6 ;  /* 0x0070100608ffa5b2 */ /* 0x0020640008000100 */
[----:B-1----:R-:W-:Y:S06]  /*52e0*/  BAR.SYNC.DEFER_BLOCKING 0x0 ;  /* 0x0000000000007b1d */ /* 0x002fec0000010000 */
[----:B0-----:R-:W-:Y:S05]  /*52f0*/  BRA.U UP1, `(.L_x_16) ;  /* 0x0000000101547547 */ /* 0x001fea000b800000 */
[----:B------:R-:W-:Y:S01]  /*5300*/  UIADD3 UR6, UPT, UPT, UR8, 0x7010, URZ ;  /* 0x0000701008067890 */ /* 0x000fe2000fffe0ff */
[----:B------:R-:W-:Y:S01]  /*5310*/  UMOV UR22, UR34 ;  /* 0x0000002200167c82 */ /* 0x000fe20008000000 */
[----:B------:R-:W-:Y:S01]  /*5320*/  UMOV UR23, 0x40004040 ;  /* 0x4000404000177882 */ /* 0x000fe20000000000 */
[----:B------:R-:W-:Y:S01]  /*5330*/  UMOV UR20, UR30 ;  /* 0x0000001e00147c82 */ /* 0x000fe20008000000 */
[----:B------:R-:W-:Y:S01]  /*5340*/  UMOV UR21, 0x40004040 ;  /* 0x4000404000157882 */ /* 0x000fe20000000000 */
[----:B------:R-:W-:Y:S01]  /*5350*/  UMOV UR24, 0x0 ;  /* 0x0000000000187882 */ /* 0x000fe20000000000 */
[----:B------:R-:W-:Y:S01]  /*5360*/  UMOV UR25, 0x8088010 ;  /* 0x0808801000197882 */ /* 0x000fe20000000000 */
[----:B------:R-:W-:Y:S01]  /*5370*/  UMOV UR26, 0x0 ;  /* 0x00000000001a7882 */ /* 0x000fe20000000000 */
[----:B------:R-:W-:Y:S01]  /*5380*/  UMOV UR27, 0x8088010 ;  /* 0x08088010001b7882 */ /* 0x000fe20000000000 */
[----:B------:R-:W-:Y:S01]  /*5390*/  UMOV UR44, 0x0 ;  /* 0x00000000002c7882 */ /* 0x000fe20000000000 */
[----:B------:R-:W-:Y:S01]  /*53a0*/  UMOV UR45, 0x8088010 ;  /* 0x08088010002d7882 */ /* 0x000fe20000000000 */
[----:B------:R0:W-:Y:S01]  /*53b0*/  UTCHMMA gdesc[UR22], gdesc[UR20], tmem[UR12], tmem[UR24], idesc[UR25], !UPT ;  /* 0x00ff1814160075ea */ /* 0x0001e2000f80000c */
[----:B------:R-:W-:Y:S01]  /*53c0*/  UMOV UR7, URZ ;  /* 0x000000ff00077c82 */ /* 0x000fe20008000000 */
        /* <DEDUP_REMOVED lines=8> */
.L_x_16:
[----:B------:R-:W1:Y:S01]  /*5450*/  SYNCS.PHASECHK.TRANS64.TRYWAIT P2, [UR8+0x7010], RZ ;  /* 0x007010ffff0075a7 */ /* 0x000e620008041108 */
[----:B------:R-:W-:Y:S02]  /*5460*/  SEL R48, RZ, 0x1, !P4 ;  /* 0x00000001ff307807 */ /* 0x000fe40006000000 */
[----:B------:R-:W-:Y:S02]  /*5470*/  SEL R67, RZ, 0x1fffe, !P5 ;  /* 0x0001fffeff437807 */ /* 0x000fe40006800000 */
[-C--:B------:R-:W-:Y:S02]  /*5480*/  ISETP.GT.U32.AND P4, PT, R35, R68.reuse, PT ;  /* 0x000000442300720c */ /* 0x080fe40003f84070 */
[----:B------:R-:W-:Y:S02]  /*5490*/  ISETP.GT.U32.AND P5, PT, R31, R68, PT ;  /* 0x000000441f00720c */ /* 0x000fe40003fa4070 */
[----:B------:R-:W-:Y:S02]  /*54a0*/  ISETP.GT.U32.AND.EX P3, PT, R22, RZ, PT, P3 ;  /* 0x000000ff1600720c */ /* 0x000fe40003f64130 */
[----:B------:R-:W-:-:S02]  /*54b0*/  ISETP.GT.U32.AND.EX P1, PT, R24, RZ, PT, P1 ;  /* 0x000000ff1800720c */ /* 0x000fc40003f24110 */
[----:B------:R-:W-:Y:S02]  /*54c0*/  ISETP.GT.U32.AND.EX P4, PT, R28, RZ, PT, P4 ;  /* 0x000000ff1c00720c */ /* 0x000fe40003f84140 */
[----:B------:R-:W-:Y:S02]  /*54d0*/  ISETP.GT.U32.AND.EX P5, PT, R26, RZ, PT, P5 ;  /* 0x000000ff1a00720c */ /* 0x000fe40003fa4150 */
[----:B------:R-:W-:Y:S02]  /*54e0*/  SEL R55, RZ, 0x7fff8, !P3 ;  /* 0x0007fff8ff377807 */ /* 0x000fe40005800000 */
[----:B------:R-:W-:Y:S02]  /*54f0*/  ISETP.GT.U32.AND P3, PT, R81, R68, PT ;  /* 0x000000445100720c */ /* 0x000fe40003f64070 */
[----:B------:R-:W-:Y:S02]  /*5500*/  SEL R40, RZ, 0x4, !P1 ;  /* 0x00000004ff287807 */ /* 0x000fe40004800000 */
[----:B------:R-:W-:-:S02]  /*5510*/  SEL R50, RZ, 0x1, !P4 ;  /* 0x00000001ff327807 */ /* 0x000fc40006000000 */
[----:B------:R-:W-:Y:S02]  /*5520*/  SEL R81, RZ, 0x1fffe, !P5 ;  /* 0x0001fffeff517807 */ /* 0x000fe40006800000 */
[-C--:B------:R-:W-:Y:S02]  /*5530*/  ISETP.GT.U32.AND P1, PT, R149, R68.reuse, PT ;  /* 0x000000449500720c */ /* 0x080fe40003f24070 */
[-C--:B------:R-:W-:Y:S02]  /*5540*/  ISETP.GT.U32.AND P4, PT, R159, R68.reuse, PT ;  /* 0x000000449f00720c */ /* 0x080fe40003f84070 */
[----:B------:R-:W-:Y:S02]  /*5550*/  ISETP.GT.U32.AND P5, PT, R83, R68, PT ;  /* 0x000000445300720c */ /* 0x000fe40003fa4070 */
[----:B------:R-:W-:Y:S02]  /*5560*/  ISETP.GT.U32.AND.EX P1, PT, R52, RZ, PT, P1 ;  /* 0x000000ff3400720c */ /* 0x000fe40003f24110 */
[----:B------:R-:W-:-:S02]  /*5570*/  ISETP.GT.U32.AND.EX P3, PT, R32, RZ, PT, P3 ;  /* 0x000000ff2000720c */ /* 0x000fc40003f64130 */
[----:B------:R-:W-:Y:S02]  /*5580*/  ISETP.GT.U32.AND.EX P4, PT, R64, RZ, PT, P4 ;  /* 0x000000ff4000720c */ /* 0x000fe40003f84140 */
[----:B------:R-:W-:Y:S02]  /*5590*/  ISETP.GT.U32.AND.EX P5, PT, R54, RZ, PT, P5 ;  /* 0x000000ff3600720c */ /* 0x000fe40003fa4150 */
[----:B------:R-:W-:Y:S02]  /*55a0*/  SEL R52, RZ, 0x4, !P1 ;  /* 0x00000004ff347807 */ /* 0x000fe40004800000 */
[----:B------:R-:W-:Y:S02]  /*55b0*/  SEL R83, RZ, 0x7fff8, !P3 ;  /* 0x0007fff8ff537807 */ /* 0x000fe40005800000 */
[----:B------:R-:W-:Y:S02]  /*55c0*/  SEL R54, RZ, 0x1fffe, !P4 ;  /* 0x0001fffeff367807 */ /* 0x000fe40006000000 */
[----:B------:R-:W-:-:S02]  /*55d0*/  SEL R64, RZ, 0x4, !P5 ;  /* 0x00000004ff407807 */ /* 0x000fc40006800000 */
[-C--:B------:R-:W-:Y:S02]  /*55e0*/  ISETP.GT.U32.AND P1, PT, R161, R68.reuse, PT ;  /* 0x00000044a100720c */ /* 0x080fe40003f24070 */
[-C--:B------:R-:W-:Y:S02]  /*55f0*/  ISETP.GT.U32.AND P3, PT, R19, R68.reuse, PT ;  /* 0x000000441300720c */ /* 0x080fe40003f64070 */
[-C--:B------:R-:W-:Y:S02]  /*5600*/  ISETP.GT.U32.AND P4, PT, R17, R68.reuse, PT ;  /* 0x000000441100720c */ /* 0x080fe40003f84070 */
[----:B------:R-:W-:Y:S01]  /*5610*/  ISETP.GT.U32.AND P5, PT, R15, R68, PT ;  /* 0x000000440f00720c */ /* 0x000fe20003fa4070 */
[----:B-1----:R-:W-:-:S12]  /*5620*/  @!P2 BRA `(.L_x_17) ;  /* 0x0000004400e0a947 */ /* 0x002fd80003800000 */
.L_x_25:
[-C--:B------:R-:W-:Y:S01]  /*5630*/  ISETP.GT.U32.AND P2, PT, R13, R68.reuse, PT ;  /* 0x000000440d00720c */ /* 0x080fe20003f44070 */
[----:B------:R-:W-:Y:S01]  /*5640*/  BAR.SYNC.DEFER_BLOCKING 0x0 ;  /* 0x0000000000007b1d */ /* 0x000fe20000010000 */
[----:B------:R-:W-:Y:S01]  /*5650*/  ISETP.GT.U32.AND.EX P3, PT, R20, RZ, PT, P3 ;  /* 0x000000ff1400720c */ /* 0x000fe20003f64130 */
[----:B------:R-:W-:Y:S01]  /*5660*/  IMAD.IADD R48, R48, 0x1, R67 ;  /* 0x0000000130307824 */ /* 0x000fe200078e0243 */
[----:B------:R-:W-:Y:S02]  /*5670*/  ISETP.GT.U32.AND.EX P4, PT, R56, RZ, PT, P4 ;  /* 0x000000ff3800720c */ /* 0x000fe40003f84140 */
[----:B------:R-:W-:Y:S02]  /*5680*/  ISETP.GT.U32.AND.EX P5, PT, R66, RZ, PT, P5 ;  /* 0x000000ff4200720c */ /* 0x000fe40003fa4150 */
[----:B------:R-:W-:Y:S01]  /*5690*/  SEL R66, RZ, 0x1, !P4 ;  /* 0x00000001ff427807 */ /* 0x000fe20006000000 */
[----:B------:R-:W1:Y:S01]  /*56a0*/  LDTM.x32 R4, tmem[UR11+0x40] ;  /* 0x0000400b000479ee */ /* 0x000e6200082c0000 */
[----:B------:R-:W-:-:S02]  /*56b0*/  ISETP.GT.U32.AND P4, PT, R63, R68, PT ;  /* 0x000000443f00720c */ /* 0x000fc40003f84070 */
[----:B------:R-:W-:Y:S02]  /*56c0*/  SEL R149, RZ, 0x7fff8, !P3 ;  /* 0x0007fff8ff957807 */ /* 0x000fe40005800000 */
[----:B------:R-:W-:Y:S02]  /*56d0*/  ISETP.GT.U32.AND.EX P4, PT, R46, RZ, PT, P4 ;  /* 0x000000ff2e00720c */ /* 0x000fe40003f84140 */
[-C--:B------:R-:W-:Y:S02]  /*56e0*/  ISETP.GT.U32.AND P3, PT, R147, R68.reuse, PT ;  /* 0x000000449300720c */ /* 0x080fe40003f64070 */
[----:B------:R-:W-:Y:S02]  /*56f0*/  SEL R63, RZ, 0x1fffe, !P5 ;  /* 0x0001fffeff3f7807 */ /* 0x000fe40006800000 */
[----:B------:R-:W-:Y:S02]  /*5700*/  ISETP.GT.U32.AND P5, PT, R61, R68, PT ;  /* 0x000000443d00720c */ /* 0x000fe40003fa4070 */
[----:B------:R-:W-:Y:S01]  /*5710*/  ISETP.GT.U32.AND.EX P1, PT, R62, RZ, PT, P1 ;  /* 0x000000ff3e00720c */ /* 0x000fe20003f24110 */
[----:B------:R-:W-:Y:S01]  /*5720*/  IMAD.IADD R63, R66, 0x1, R63 ;  /* 0x00000001423f7824 */ /* 0x000fe200078e023f */
[----:B------:R-:W-:Y:S01]  /*5730*/  SHF.L.U32 R36, R36, 0x1f, RZ ;  /* 0x0000001f24247819 */ /* 0x000fe200000006ff */
[----:B------:R-:W2:Y:S01]  /*5740*/  @!P0 SYNCS.CCTL.IV [UR8+0x7010] ;  /* 0x00701000ff0089b1 */ /* 0x000ea20008000008 */
[----:B------:R-:W-:Y:S01]  /*5750*/  ISETP.GT.U32.AND.EX P3, PT, R44, RZ, PT, P3 ;  /* 0x000000ff2c00720c */ /* 0x000fe20003f64130 */
[----:B------:R-:W-:Y:S01]  /*5760*/  NOP ;  /* 0x0000000000007918 */ /* 0x000fe20000000000 */
[----:B------:R-:W-:-:S02]  /*5770*/  ISETP.GT.U32.AND.EX P5, PT, R58, RZ, PT, P5 ;  /* 0x000000ff3a00720c */ /* 0x000fc40003fa4150 */
[----:B------:R-:W-:Y:S02]  /*5780*/  LOP3.LUT R48, R48, 0x3, RZ, 0xc0, !PT ;  /* 0x0000000330307812 */ /* 0x000fe400078ec0ff */
[----:B------:R-:W-:Y:S01]  /*5790*/  LOP3.LUT R63, R63, 0x3, RZ, 0xc0, !PT ;  /* 0x000000033f3f7812 */ /* 0x000fe200078ec0ff */
[----:B-1----:R-:W-:Y:S01]  /*57a0*/  FMUL R5, R5, UR35 ;  /* 0x0000002305057c20 */ /* 0x002fe20008400000 */
[----:B------:R-:W-:Y:S01]  /*57b0*/  FMUL R7, R7, UR35 ;  /* 0x0000002307077c20 */ /* 0x000fe20008400000 */
[----:B------:R-:W-:Y:S01]  /*57c0*/  FMUL R6, R6, UR35 ;  /* 0x0000002306067c20 */ /* 0x000fe20008400000 */
[----:B--2---:R-:W1:Y:S01]  /*57d0*/  SYNCS.PHASECHK.TRANS64.TRYWAIT P6, [UR33], R36 ;  /* 0x00000024ff0075a7 */ /* 0x004e6200080c1121 */
[----:B------:R-:W-:Y:S01]  /*57e0*/  FMUL R8, R8, UR35 ;  /* 0x0000002308087c20 */ /* 0x000fe20008400000 */
[----:B------:R-:W-:Y:S01]  /*57f0*/  FSEL R56, R5, -INF , !P4 ;  /* 0xff80000005387808 */ /* 0x000fe20006000000 */
[----:B------:R-:W-:Y:S01]  /*5800*/  FMUL R9, R9, UR35 ;  /* 0x0000002309097c20 */ /* 0x000fe20008400000 */
[-C--:B------:R-:W-:Y:S01]  /*5810*/  ISETP.GT.U32.AND P4, PT, R59, R68.reuse, PT ;  /* 0x000000443b00720c */ /* 0x080fe20003f84070 */
[----:B------:R-:W-:Y:S01]  /*5820*/  FMUL R10, R10, UR35 ;  /* 0x000000230a0a7c20 */ /* 0x000fe20008400000 */
[----:B------:R-:W-:Y:S01]  /*5830*/  FSEL R5, R6, -INF , !P3 ;  /* 0xff80000006057808 */ /* 0x000fe20005800000 */
[----:B------:R-:W-:Y:S01]  /*5840*/  FMUL R13, R13, UR35 ;  /* 0x000000230d0d7c20 */ /* 0x000fe20008400000 */
[----:B------:R-:W-:Y:S01]  /*5850*/  ISETP.GT.U32.AND.EX P4, PT, R42, RZ, PT, P4 ;  /* 0x000000ff2a00720c */ /* 0x000fe20003f84140 */
[----:B------:R-:W-:Y:S01]  /*5860*/  FMUL R14, R14, UR35 ;  /* 0x000000230e0e7c20 */ /* 0x000fe20008400000 */
[----:B------:R-:W-:Y:S01]  /*5870*/  ISETP.GT.U32.AND P3, PT, R57, R68, PT ;  /* 0x000000443900720c */ /* 0x000fe20003f64070 */
[----:B------:R-:W-:Y:S01]  /*5880*/  FMUL R11, R11, UR35 ;  /* 0x000000230b0b7c20 */ /* 0x000fe20008400000 */
[----:B------:R-:W-:Y:S01]  /*5890*/  FSEL R58, R7, -INF , !P4 ;  /* 0xff800000073a7808 */ /* 0x000fe20006000000 */
[----:B------:R-:W-:Y:S01]  /*58a0*/  FMUL R15, R15, UR35 ;  /* 0x000000230f0f7c20 */ /* 0x000fe20008400000 */
[----:B------:R-:W-:Y:S01]  /*58b0*/  SEL R7, RZ, 0x1, !P1 ;  /* 0x00000001ff077807 */ /* 0x000fe20004800000 */
[----:B------:R-:W-:Y:S01]  /*58c0*/  FMUL R16, R16, UR35 ;  /* 0x0000002310107c20 */ /* 0x000fe20008400000 */
[----:B------:R-:W-:Y:S01]  /*58d0*/  ISETP.GT.U32.AND.EX P3, PT, R60, RZ, PT, P3 ;  /* 0x000000ff3c00720c */ /* 0x000fe20003f64130 */
[----:B------:R-:W-:Y:S01]  /*58e0*/  FMUL R12, R12, UR35 ;  /* 0x000000230c0c7c20 */ /* 0x000fe20008400000 */
[----:B------:R-:W-:-:S02]  /*58f0*/  IADD3 R7, PT, PT, R7, R54, RZ ;  /* 0x0000003607077210 */ /* 0x000fc40007ffe0ff */
[-C--:B------:R-:W-:Y:S02]  /*5900*/  ISETP.GT.U32.AND P4, PT, R43, R68.reuse, PT ;  /* 0x000000442b00720c */ /* 0x080fe40003f84070 */
[----:B------:R-:W-:Y:S02]  /*5910*/  LOP3.LUT R7, R7, 0x3, RZ, 0xc0, !PT ;  /* 0x0000000307077812 */ /* 0x000fe400078ec0ff */
[----:B------:R-:W-:Y:S02]  /*5920*/  FSEL R43, R8, -INF , !P3 ;  /* 0xff800000082b7808 */ /* 0x000fe40005800000 */
[----:B------:R-:W-:Y:S02]  /*5930*/  IADD3 R38, PT, PT, R48, R65, R38 ;  /* 0x0000004130267210 */ /* 0x000fe40007ffe026 */
[----:B------:R-:W-:Y:S02]  /*5940*/  ISETP.GT.U32.AND P3, PT, R53, R68, PT ;  /* 0x000000443500720c */ /* 0x000fe40003f64070 */
[----:B------:R-:W-:Y:S01]  /*5950*/  IADD3 R50, PT, PT, R50, R81, RZ ;  /* 0x0000005132327210 */ /* 0x000fe20007ffe0ff */
[----:B------:R-:W-:Y:S01]  /*5960*/  IMAD.SHL.U32 R6, R38, 0x100, RZ ;  /* 0x0000010026067824 */ /* 0x000fe200078e00ff */
[----:B------:R-:W-:-:S02]  /*5970*/  IADD3 R7, PT, PT, R7, R83, R52 ;  /* 0x0000005307077210 */ /* 0x000fc40007ffe034 */
[----:B------:R-:W-:Y:S02]  /*5980*/  ISETP.GT.U32.AND.EX P3, PT, R157, RZ, PT, P3 ;  /* 0x000000ff9d00720c */ /* 0x000fe40003f64130 */
[----:B------:R-:W-:Y:S02]  /*5990*/  IADD3 R64, PT, PT, R63, R149, R64 ;  /* 0x000000953f407210 */ /* 0x000fe40007ffe040 */
[----:B------:R-:W-:Y:S02]  /*59a0*/  LOP3.LUT R50, R50, 0x3, RZ, 0xc0, !PT ;  /* 0x0000000332327812 */ /* 0x000fe400078ec0ff */
[----:B------:R-:W-:Y:S02]  /*59b0*/  LOP3.LUT R7, R7, 0xf, RZ, 0xc0, !PT ;  /* 0x0000000f07077812 */ /* 0x000fe400078ec0ff */
[----:B------:R-:W-:Y:S02]  /*59c0*/  FSEL R60, R9, -INF , !P5 ;  /* 0xff800000093c7808 */ /* 0x000fe40006800000 */
[----:B------:R-:W-:-:S02]  /*59d0*/  ISETP.GT.U32.AND P5, PT, R45, R68, PT ;  /* 0x000000442d00720c */ /* 0x000fc40003fa4070 */
[----:B------:R-:W-:Y:S02]  /*59e0*/  FSEL R45, R10, -INF , !P3 ;  /* 0xff8000000a2d7808 */ /* 0x000fe40005800000 */
[----:B------:R-:W-:Y:S02]  /*59f0*/  ISETP.GT.U32.AND P3, PT, R51, R68, PT ;  /* 0x000000443300720c */ /* 0x000fe40003f64070 */
[----:B------:R-:W-:Y:S02]  /*5a00*/  IADD3 R55, PT, PT, R50, R55, R40 ;  /* 0x0000003732377210 */ /* 0x000fe40007ffe028 */
[----:B------:R-:W-:Y:S02]  /*5a10*/  LEA R7, R64, R7, 0x4 ;  /* 0x0000000740077211 */ /* 0x000fe400078e20ff */
[----:B------:R-:W-:Y:S02]  /*5a20*/  LOP3.LUT R6, R6, 0xf00, RZ, 0xe2, !PT ;  /* 0x00000f0006067812 */ /* 0x000fe400078ee2ff */
[----:B------:R-:W-:-:S02]  /*5a30*/  ISETP.GT.U32.AND.EX P4, PT, R153, RZ, PT, P4 ;  /* 0x000000ff9900720c */ /* 0x000fc40003f84140 */
[----:B------:R-:W-:Y:S02]  /*5a40*/  ISETP.GT.U32.AND.EX P3, PT, R154, RZ, PT, P3 ;  /* 0x000000ff9a00720c */ /* 0x000fe40003f64130 */
[----:B------:R-:W-:Y:S02]  /*5a50*/  LEA R6, R55, R6, 0xc ;  /* 0x0000000637067211 */ /* 0x000fe400078e60ff */
[----:B------:R-:W-:Y:S02]  /*5a60*/  LOP3.LUT R7, R7, 0xff, RZ, 0xc0, !PT ;  /* 0x000000ff07077812 */ /* 0x000fe400078ec0ff */
[----:B------:R-:W-:Y:S02]  /*5a70*/  ISETP.GT.U32.AND.EX P5, PT, R156, RZ, PT, P5 ;  /* 0x000000ff9c00720c */ /* 0x000fe40003fa4150 */
[----:B------:R-:W-:Y:S01]  /*5a80*/  FSEL R64, R13, -INF , !P3 ;  /* 0xff8000000d407808 */ /* 0x000fe20005800000 */
[----:B------:R-:W-:Y:S01]  /*5a90*/  IMAD.IADD R6, R6, 0x1, R7 ;  /* 0x0000000106067824 */ /* 0x000fe200078e0207 */
[----:B------:R-:W-:-:S02]  /*5aa0*/  FSEL R57, R14, -INF , !P4 ;  /* 0xff8000000e397808 */ /* 0x000fc40006000000 */
[-C--:B------:R-:W-:Y:S02]  /*5ab0*/  ISETP.GT.U32.AND P3, PT, R49, R68.reuse, PT ;  /* 0x000000443100720c */ /* 0x080fe40003f64070 */
[-C--:B------:R-:W-:Y:S02]  /*5ac0*/  ISETP.GT.U32.AND P4, PT, R41, R68.reuse, PT ;  /* 0x000000442900720c */ /* 0x080fe40003f84070 */
[----:B------:R-:W-:Y:S02]  /*5ad0*/  FSEL R62, R11, -INF , !P5 ;  /* 0xff8000000b3e7808 */ /* 0x000fe40006800000 */
[----:B------:R-:W-:Y:S02]  /*5ae0*/  ISETP.GT.U32.AND P5, PT, R47, R68, PT ;  /* 0x000000442f00720c */ /* 0x000fe40003fa4070 */
[----:B------:R-:W-:Y:S02]  /*5af0*/  ISETP.GT.U32.AND.EX P3, PT, R151, RZ, PT, P3 ;  /* 0x000000ff9700720c */ /* 0x000fe40003f64130 */
[----:B------:R-:W-:-:S02]  /*5b00*/  ISETP.GT.U32.AND.EX P4, PT, R152, RZ, PT, P4 ;  /* 0x000000ff9800720c */ /* 0x000fc40003f84140 */
[----:B------:R-:W-:Y:S02]  /*5b10*/  LOP3.LUT R59, R6, 0xffff, RZ, 0xc0, !PT ;  /* 0x0000ffff063b7812 */ /* 0x000fe400078ec0ff */
[----:B------:R-:W-:Y:S02]  /*5b20*/  ISETP.GT.U32.AND.EX P5, PT, R155, RZ, PT, P5 ;  /* 0x000000ff9b00720c */ /* 0x000fe40003fa4150 */
[----:B------:R-:W-:Y:S02]  /*5b30*/  FSEL R66, R15, -INF , !P3 ;  /* 0xff8000000f427808 */ /* 0x000fe40005800000 */
[----:B------:R-:W-:Y:S02]  /*5b40*/  FSEL R61, R16, -INF , !P4 ;  /* 0xff800000103d7808 */ /* 0x000fe40006000000 */
[-C--:B------:R-:W-:Y:S02]  /*5b50*/  ISETP.GT.U32.AND P3, PT, R39, R68.reuse, PT ;  /* 0x000000442700720c */ /* 0x080fe40003f64070 */
[----:B------:R-:W-:-:S02]  /*5b60*/  ISETP.GT.U32.AND P4, PT, R37, R68, PT ;  /* 0x000000442500720c */ /* 0x000fc40003f84070 */
[----:B------:R-:W-:Y:S02]  /*5b70*/  SHF.R.U32.HI R6, RZ, 0xf, R59 ;  /* 0x0000000fff067819 */ /* 0x000fe4000001163b */
[----:B------:R-:W-:Y:S02]  /*5b80*/  FSEL R47, R12, -INF , !P5 ;  /* 0xff8000000c2f7808 */ /* 0x000fe40006800000 */
[----:B------:R-:W-:Y:S02]  /*5b90*/  ISETP.GT.U32.AND.EX P2, PT, R150, RZ, PT, P2 ;  /* 0x000000ff9600720c */ /* 0x000fe40003f44120 */
[----:B------:R-:W-:Y:S02]  /*5ba0*/  ISETP.GT.U32.AND.EX P3, PT, R148, RZ, PT, P3 ;  /* 0x000000ff9400720c */ /* 0x000fe40003f64130 */
[----:B------:R-:W-:Y:S02]  /*5bb0*/  ISETP.GT.U32.AND.EX P4, PT, R146, RZ, PT, P4 ;  /* 0x000000ff9200720c */ /* 0x000fe40003f84140 */
[----:B------:R-:W-:Y:S01]  /*5bc0*/  LOP3.LUT P5, RZ, R6, 0x1, RZ, 0xc0, !PT ;  /* 0x0000000106ff7812 */ /* 0x000fe200078ac0ff */
[----:B-1----:R-:W-:-:S12]  /*5bd0*/  @!P6 BRA `(.L_x_18) ;  /* 0x000000400080e947 */ /* 0x002fd80003800000 */
.L_x_26:
[----:B------:R-:W-:Y:S01]  /*5be0*/  FMUL R17, R17, UR35 ;  /* 0x0000002311117c20 */ /* 0x000fe20008400000 */
[----:B------:R-:W-:Y:S01]  /*5bf0*/  FMUL R18, R18, UR35 ;  /* 0x0000002312127c20 */ /* 0x000fe20008400000 */
[----:B------:R-:W-:Y:S01]  /*5c00*/  SHF.R.U32.HI R6, RZ, 0xe, R59 ;  /* 0x0000000eff067819 */ /* 0x000fe2000001163b */
[----:B------:R-:W-:Y:S01]  /*5c10*/  IMAD.WIDE R36, R78, 0x2, R114 ;  /* 0x000000024e247825 */ /* 0x000fe200078e0272 */
[----:B------:R-:W-:Y:S02]  /*5c20*/  SHF.R.U32.HI R7, RZ, 0xd, R59 ;  /* 0x0000000dff077819 */ /* 0x000fe4000001163b */
[----:B------:R-:W-:Y:S02]  /*5c30*/  FSEL R63, R17, -INF , !P4 ;  /* 0xff800000113f7808 */ /* 0x000fe40006000000 */
[----:B------:R-:W-:Y:S01]  /*5c40*/  FSEL R18, R18, -INF , !P3 ;  /* 0xff80000012127808 */ /* 0x000fe20005800000 */
[----:B------:R-:W-:Y:S01]  /*5c50*/  IMAD.WIDE R8, R78, 0x2, R102 ;  /* 0x000000024e087825 */ /* 0x000fe200078e0266 */
[----:B------:R-:W-:Y:S01]  /*5c60*/  LOP3.LUT P4, RZ, R6, 0x1, RZ, 0xc0, !PT ;  /* 0x0000000106ff7812 */ /* 0x000fe2000788c0ff */
[----:B------:R-:W2:Y:S01]  /*5c70*/  LDG.E.U16 R36, desc[UR28][R36.64] ;  /* 0x0000001c24247981 */ /* 0x000ea2000c1e1500 */
[----:B------:R-:W-:Y:S01]  /*5c80*/  LOP3.LUT P3, RZ, R7, 0x1, RZ, 0xc0, !PT ;  /* 0x0000000107ff7812 */ /* 0x000fe2000786c0ff */
[----:B------:R-:W-:-:S02]  /*5c90*/  IMAD.WIDE R10, R78, 0x2, R98 ;  /* 0x000000024e0a7825 */ /* 0x000fc400078e0262 */
[----:B------:R-:W3:Y:S02]  /*5ca0*/  LDG.E.U16 R42, desc[UR28][R8.64] ;  /* 0x0000001c082a7981 */ /* 0x000ee4000c1e1500 */
[C---:B------:R-:W-:Y:S02]  /*5cb0*/  IMAD.WIDE R6, R78.reuse, 0x2, R94 ;  /* 0x000000024e067825 */ /* 0x040fe400078e025e */
[----:B------:R-:W4:Y:S02]  /*5cc0*/  LDG.E.U16 R44, desc[UR28][R10.64] ;  /* 0x0000001c0a2c7981 */ /* 0x000f24000c1e1500 */
[C---:B------:R-:W-:Y:S02]  /*5cd0*/  IMAD.WIDE R38, R78.reuse, 0x2, R110 ;  /* 0x000000024e267825 */ /* 0x040fe400078e026e */
[----:B------:R1:W5:Y:S02]  /*5ce0*/  LDG.E.U16 R46, desc[UR28][R6.64] ;  /* 0x0000001c062e7981 */ /* 0x000364000c1e1500 */
[----:B------:R-:W-:-:S02]  /*5cf0*/  IMAD.WIDE R40, R78, 0x2, R106 ;  /* 0x000000024e287825 */ /* 0x000fc400078e026a */
[----:B------:R-:W2:Y:S02]  /*5d00*/  LDG.E.U16 R38, desc[UR28][R38.64] ;  /* 0x0000001c26267981 */ /* 0x000ea4000c1e1500 */
[C---:B------:R-:W-:Y:S02]  /*5d10*/  IMAD.WIDE R48, R78.reuse, 0x2, R90 ;  /* 0x000000024e307825 */ /* 0x040fe400078e025a */
[----:B------:R-:W2:Y:S02]  /*5d20*/  LDG.E.U16 R40, desc[UR28][R40.64] ;  /* 0x0000001c28287981 */ /* 0x000ea4000c1e1500 */
[C---:B------:R-:W-:Y:S02]  /*5d30*/  IMAD.WIDE R50, R78.reuse, 0x2, R86 ;  /* 0x000000024e327825 */ /* 0x040fe400078e0256 */
[----:B------:R-:W2:Y:S02]  /*5d40*/  LDG.E.U16 R48, desc[UR28][R48.64] ;  /* 0x0000001c30307981 */ /* 0x000ea4000c1e1500 */
        /* <DEDUP_REMOVED lines=10> */
[C---:B-1----:R-:W-:Y:S02]  /*5df0*/  IMAD.WIDE R6, R78.reuse, 0x2, R92 ;  /* 0x000000024e067825 */ /* 0x042fe400078e025c */
[----:B------:R-:W2:Y:S02]  /*5e00*/  LDG.E.U16 R163, desc[UR28][R12.64] ;  /* 0x0000001c0ca37981 */ /* 0x000ea4000c1e1500 */
[----:B------:R-:W-:-:S02]  /*5e10*/  IMAD.WIDE R8, R78, 0x2, R88 ;  /* 0x000000024e087825 */ /* 0x000fc400078e0258 */
[----:B------:R1:W2:Y:S02]  /*5e20*/  LDG.E.U16 R165, desc[UR28][R6.64] ;  /* 0x0000001c06a57981 */ /* 0x0002a4000c1e1500 */
[----:B------:R-:W-:Y:S02]  /*5e30*/  IMAD.WIDE R10, R78, 0x2, R84 ;  /* 0x000000024e0a7825 */ /* 0x000fe400078e0254 */
[----:B------:R0:W2:Y:S04]  /*5e40*/  LDG.E.U16 R164, desc[UR28][R8.64] ;  /* 0x0000001c08a47981 */ /* 0x0000a8000c1e1500 */
[----:B------:R0:W2:Y:S01]  /*5e50*/  LDG.E.U16 R49, desc[UR28][R10.64] ;  /* 0x0000001c0a317981 */ /* 0x0000a2000c1e1500 */
[----:B------:R-:W-:Y:S01]  /*5e60*/  FMUL R21, R21, UR35 ;  /* 0x0000002315157c20 */ /* 0x000fe20008400000 */
[----:B------:R-:W-:-:S04]  /*5e70*/  FMUL R20, R20, UR35 ;  /* 0x0000002314147c20 */ /* 0x000fc80008400000 */
[----:B-1----:R-:W-:Y:S02]  /*5e80*/  FSEL R6, R21, -INF , !P4 ;  /* 0xff80000015067808 */ /* 0x002fe40006000000 */
[----:B------:R-:W-:Y:S02]  /*5e90*/  ISETP.GT.U32.AND P4, PT, R77, R68, PT ;  /* 0x000000444d00720c */ /* 0x000fe40003f84070 */
[----:B------:R-:W-:Y:S01]  /*5ea0*/  FSEL R12, R20, -INF , !P5 ;  /* 0xff800000140c7808 */ /* 0x000fe20006800000 */
[----:B------:R-:W-:Y:S01]  /*5eb0*/  FMUL R20, R4, UR35 ;  /* 0x0000002304147c20 */ /* 0x000fe20008400000 */
[----:B------:R-:W-:Y:S01]  /*5ec0*/  ISETP.GT.U32.AND.EX P4, PT, R3, RZ, PT, P4 ;  /* 0x000000ff0300720c */ /* 0x000fe20003f84140 */
[----:B------:R-:W-:Y:S01]  /*5ed0*/  FMUL R16, R19, UR35 ;  /* 0x0000002313107c20 */ /* 0x000fe20008400000 */
[----:B0-----:R-:W-:Y:S02]  /*5ee0*/  SHF.R.U32.HI R8, RZ, 0x9, R59 ;  /* 0x00000009ff087819 */ /* 0x001fe4000001163b */
[----:B------:R-:W-:-:S02]  /*5ef0*/  FSEL R20, R20, -INF , !P4 ;  /* 0xff80000014147808 */ /* 0x000fc40006000000 */
[----:B------:R-:W-:Y:S02]  /*5f00*/  SHF.R.U32.HI R19, RZ, 0xb, R59 ;  /* 0x0000000bff137819 */ /* 0x000fe4000001163b */
[----:B------:R-:W-:Y:S01]  /*5f10*/  LOP3.LUT P4, RZ, R8, 0x1, RZ, 0xc0, !PT ;  /* 0x0000000108ff7812 */ /* 0x000fe2000788c0ff */
[----:B------:R-:W-:Y:S01]  /*5f20*/  FMUL R8, R24, UR35 ;  /* 0x0000002318087c20 */ /* 0x000fe20008400000 */
[----:B------:R-:W-:Y:S02]  /*5f30*/  FMNMX3 R9, R20, R56, R5, !PT ;  /* 0x0000003814097276 */ /* 0x000fe40007800005 */
[----:B------:R-:W-:Y:S01]  /*5f40*/  LOP3.LUT P5, RZ, R19, 0x1, RZ, 0xc0, !PT ;  /* 0x0000000113ff7812 */ /* 0x000fe200078ac0ff */
[----:B------:R-:W-:Y:S01]  /*5f50*/  FMUL R22, R22, UR35 ;  /* 0x0000002316167c20 */ /* 0x000fe20008400000 */
[----:B------:R-:W-:Y:S02]  /*5f60*/  SHF.R.U32.HI R11, RZ, 0x7, R59 ;  /* 0x00000007ff0b7819 */ /* 0x000fe4000001163b */
[----:B------:R-:W-:-:S02]  /*5f70*/  FMNMX3 R9, R9, R58, R43, !PT ;  /* 0x0000003a09097276 */ /* 0x000fc4000780002b */
[----:B------:R-:W-:Y:S02]  /*5f80*/  SHF.R.U32.HI R7, RZ, 0xa, R59 ;  /* 0x0000000aff077819 */ /* 0x000fe4000001163b */
[----:B------:R-:W-:Y:S02]  /*5f90*/  FSEL R8, R8, -INF , !P5 ;  /* 0xff80000008087808 */ /* 0x000fe40006800000 */
[----:B------:R-:W-:Y:S02]  /*5fa0*/  LOP3.LUT P5, RZ, R11, 0x1, RZ, 0xc0, !PT ;  /* 0x000000010bff7812 */ /* 0x000fe400078ac0ff */
[----:B------:R-:W-:Y:S01]  /*5fb0*/  FMNMX3 R11, R9, R60, R45, !PT ;  /* 0x0000003c090b7276 */ /* 0x000fe2000780002d */
[----:B------:R-:W-:Y:S01]  /*5fc0*/  FMUL R9, R25, UR35 ;  /* 0x0000002319097c20 */ /* 0x000fe20008400000 */
[----:B------:R-:W-:Y:S02]  /*5fd0*/  FSEL R4, R22, -INF , !P3 ;  /* 0xff80000016047808 */ /* 0x000fe40005800000 */
[----:B------:R-:W-:-:S02]  /*5fe0*/  LOP3.LUT P3, RZ, R7, 0x1, RZ, 0xc0, !PT ;  /* 0x0000000107ff7812 */ /* 0x000fc4000786c0ff */
[----:B------:R-:W-:Y:S02]  /*5ff0*/  SHF.R.U32.HI R13, RZ, 0x6, R59 ;  /* 0x00000006ff0d7819 */ /* 0x000fe4000001163b */
[----:B------:R-:W-:Y:S02]  /*6000*/  FMNMX3 R11, R11, R62, R47, !PT ;  /* 0x0000003e0b0b7276 */ /* 0x000fe4000780002f */
[----:B------:R-:W-:Y:S02]  /*6010*/  FSEL R9, R9, -INF , !P3 ;  /* 0xff80000009097808 */ /* 0x000fe40005800000 */
[----:B------:R-:W-:Y:S02]  /*6020*/  LOP3.LUT P3, RZ, R13, 0x1, RZ, 0xc0, !PT ;  /* 0x000000010dff7812 */ /* 0x000fe4000786c0ff */
[----:B------:R-:W-:Y:S02]  /*6030*/  FMNMX3 R13, R11, R64, R57, !PT ;  /* 0x000000400b0d7276 */ /* 0x000fe40007800039 */
[----:B------:R-:W-:Y:S01]  /*6040*/  SHF.R.U32.HI R17, RZ, 0xc, R59 ;  /* 0x0000000cff117819 */ /* 0x000fe2000001163b */
[----:B------:R-:W-:Y:S01]  /*6050*/  FMUL R7, R23, UR35 ;  /* 0x0000002317077c20 */ /* 0x000fe20008400000 */
[----:B------:R-:W-:-:S02]  /*6060*/  FSEL R16, R16, -INF , !P2 ;  /* 0xff80000010107808 */ /* 0x000fc40005000000 */
[----:B------:R-:W-:Y:S02]  /*6070*/  FMNMX3 R13, R13, R66, R61, !PT ;  /* 0x000000420d0d7276 */ /* 0x000fe4000780003d */
[----:B------:R-:W-:Y:S02]  /*6080*/  LOP3.LUT P2, RZ, R17, 0x1, RZ, 0xc0, !PT ;  /* 0x0000000111ff7812 */ /* 0x000fe4000784c0ff */
[--C-:B------:R-:W-:Y:S01]  /*6090*/  SHF.R.U32.HI R10, RZ, 0x8, R59.reuse ;  /* 0x00000008ff0a7819 */ /* 0x100fe2000001163b */
[----:B------:R-:W-:Y:S01]  /*60a0*/  FMUL R11, R27, UR35 ;  /* 0x000000231b0b7c20 */ /* 0x000fe20008400000 */
[----:B------:R-:W-:Y:S02]  /*60b0*/  FMNMX3 R13, R13, R63, R18, !PT ;  /* 0x0000003f0d0d7276 */ /* 0x000fe40007800012 */
[----:B------:R-:W-:Y:S02]  /*60c0*/  FSEL R7, R7, -INF , !P2 ;  /* 0xff80000007077808 */ /* 0x000fe40005000000 */
[----:B------:R-:W-:Y:S01]  /*60d0*/  LOP3.LUT P2, RZ, R10, 0x1, RZ, 0xc0, !PT ;  /* 0x000000010aff7812 */ /* 0x000fe2000784c0ff */
[----:B------:R-:W-:Y:S01]  /*60e0*/  FMUL R10, R26, UR35 ;  /* 0x000000231a0a7c20 */ /* 0x000fe20008400000 */
[----:B------:R-:W-:-:S02]  /*60f0*/  SHF.R.U32.HI R15, RZ, 0x4, R59 ;  /* 0x00000004ff0f7819 */ /* 0x000fc4000001163b */
[----:B------:R-:W-:Y:S02]  /*6100*/  FMNMX3 R13, R13, R16, R12, !PT ;  /* 0x000000100d0d7276 */ /* 0x000fe4000780000c */
[----:B------:R-:W-:Y:S02]  /*6110*/  SHF.R.U32.HI R14, RZ, 0x5, R59 ;  /* 0x00000005ff0e7819 */ /* 0x000fe4000001163b */
[----:B------:R-:W-:Y:S02]  /*6120*/  FSEL R11, R11, -INF , !P2 ;  /* 0xff8000000b0b7808 */ /* 0x000fe40005000000 */
[----:B------:R-:W-:Y:S02]  /*6130*/  LOP3.LUT P2, RZ, R15, 0x1, RZ, 0xc0, !PT ;  /* 0x000000010fff7812 */ /* 0x000fe4000784c0ff */
[----:B------:R-:W-:Y:S02]  /*6140*/  FMNMX3 R15, R13, R6, R4, !PT ;  /* 0x000000060d0f7276 */ /* 0x000fe40007800004 */
[----:B------:R-:W-:-:S02]  /*6150*/  FSEL R10, R10, -INF , !P4 ;  /* 0xff8000000a0a7808 */ /* 0x000fc40006000000 */
[----:B------:R-:W-:Y:S01]  /*6160*/  LOP3.LUT P4, RZ, R14, 0x1, RZ, 0xc0, !PT ;  /* 0x000000010eff7812 */ /* 0x000fe2000788c0ff */
[----:B------:R-:W-:Y:S01]  /*6170*/  FMUL R14, R28, UR35 ;  /* 0x000000231c0e7c20 */ /* 0x000fe20008400000 */
[----:B------:R-:W-:Y:S02]  /*6180*/  FMNMX3 R15, R15, R7, R8, !PT ;  /* 0x000000070f0f7276 */ /* 0x000fe40007800008 */
[--C-:B------:R-:W-:Y:S01]  /*6190*/  SHF.R.U32.HI R17, RZ, 0x3, R59.reuse ;  /* 0x00000003ff117819 */ /* 0x100fe2000001163b */
[----:B------:R-:W-:Y:S01]  /*61a0*/  FMUL R22, R29, UR35 ;  /* 0x000000231d167c20 */ /* 0x000fe20008400000 */
[----:B------:R-:W-:Y:S01]  /*61b0*/  FMUL R13, R30, UR35 ;  /* 0x000000231e0d7c20 */ /* 0x000fe20008400000 */
[----:B------:R-:W-:Y:S02]  /*61c0*/  FSEL R14, R14, -INF , !P5 ;  /* 0xff8000000e0e7808 */ /* 0x000fe40006800000 */
[----:B------:R-:W-:Y:S02]  /*61d0*/  FMNMX3 R19, R15, R9, R10, !PT ;  /* 0x000000090f137276 */ /* 0x000fe4000780000a */
[----:B------:R-:W-:Y:S01]  /*61e0*/  LOP3.LUT P5, RZ, R17, 0x1, RZ, 0xc0, !PT ;  /* 0x0000000111ff7812 */ /* 0x000fe200078ac0ff */
[----:B------:R-:W-:Y:S01]  /*61f0*/  FMUL R15, R31, UR35 ;  /* 0x000000231f0f7c20 */ /* 0x000fe20008400000 */
[--C-:B------:R-:W-:Y:S01]  /*6200*/  SHF.R.U32.HI R17, RZ, 0x2, R59.reuse ;  /* 0x00000002ff117819 */ /* 0x100fe2000001163b */
[----:B------:R-:W-:Y:S01]  /*6210*/  FMUL R24, R32, UR35 ;  /* 0x0000002320187c20 */ /* 0x000fe20008400000 */
[----:B------:R-:W-:-:S02]  /*6220*/  SHF.R.U32.HI R59, RZ, 0x1, R59 ;  /* 0x00000001ff3b7819 */ /* 0x000fc4000001163b */
[----:B------:R-:W-:Y:S02]  /*6230*/  FSEL R22, R22, -INF , !P3 ;  /* 0xff80000016167808 */ /* 0x000fe40005800000 */
[----:B------:R-:W-:Y:S02]  /*6240*/  FSEL R13, R13, -INF , !P4 ;  /* 0xff8000000d0d7808 */ /* 0x000fe40006000000 */
[----:B------:R-:W-:Y:S01]  /*6250*/  FMNMX3 R19, R19, R11, R14, !PT ;  /* 0x0000000b13137276 */ /* 0x000fe2000780000e */
[----:B------:R-:W-:Y:S01]  /*6260*/  FMUL R26, R34, UR35 ;  /* 0x00000023221a7c20 */ /* 0x000fe20008400000 */
[----:B------:R-:W-:Y:S01]  /*6270*/  LOP3.LUT P3, RZ, R17, 0x1, RZ, 0xc0, !PT ;  /* 0x0000000111ff7812 */ /* 0x000fe2000786c0ff */
[----:B------:R-:W-:Y:S01]  /*6280*/  FMUL R17, R33, UR35 ;  /* 0x0000002321117c20 */ /* 0x000fe20008400000 */
[----:B------:R-:W-:Y:S02]  /*6290*/  LOP3.LUT P4, RZ, R59, 0x1, RZ, 0xc0, !PT ;  /* 0x000000013bff7812 */ /* 0x000fe4000788c0ff */
[----:B------:R-:W-:-:S02]  /*62a0*/  FSEL R15, R15, -INF , !P2 ;  /* 0xff8000000f0f7808 */ /* 0x000fc40005000000 */
[----:B------:R-:W-:Y:S02]  /*62b0*/  FSEL R24, R24, -INF , !P5 ;  /* 0xff80000018187808 */ /* 0x000fe40006800000 */
[----:B------:R-:W-:Y:S01]  /*62c0*/  FMNMX3 R21, R19, R22, R13, !PT ;  /* 0x0000001613157276 */ /* 0x000fe2000780000d */
[----:B------:R-:W-:Y:S01]  /*62d0*/  FMUL R19, R35, UR35 ;  /* 0x0000002323137c20 */ /* 0x000fe20008400000 */
[----:B------:R-:W-:Y:S02]  /*62e0*/  FSEL R17, R17, -INF , !P3 ;  /* 0xff80000011117808 */ /* 0x000fe40005800000 */
[----:B------:R-:W-:Y:S02]  /*62f0*/  FSEL R26, R26, -INF , !P4 ;  /* 0xff8000001a1a7808 */ /* 0x000fe40006000000 */
[----:B------:R-:W-:Y:S02]  /*6300*/  FMNMX3 R21, R21, R15, R24, !PT ;  /* 0x0000000f15157276 */ /* 0x000fe40007800018 */
[----:B------:R-:W-:-:S02]  /*6310*/  FSEL R19, R19, -INF , !P1 ;  /* 0xff80000013137808 */ /* 0x000fc40004800000 */
[----:B------:R-:W-:-:S04]  /*6320*/  FMNMX3 R21, R21, R17, R26, !PT ;  /* 0x0000001115157276 */ /* 0x000fc8000780001a */
[----:B------:R-:W-:-:S05]  /*6330*/  FMNMX3 R159, R21, R19, R160, !PT ;  /* 0x00000013159f7276 */ /* 0x000fca00078000a0 */
[--C-:B------:R-:W-:Y:S01]  /*6340*/  FADD R20, R20, -R159.reuse ;  /* 0x8000009f14147221 */ /* 0x100fe20000000000 */
[--C-:B------:R-:W-:Y:S01]  /*6350*/  FADD R56, R56, -R159.reuse ;  /* 0x8000009f38387221 */ /* 0x100fe20000000000 */
[--C-:B------:R-:W-:Y:S02]  /*6360*/  FADD R21, R5, -R159.reuse ;  /* 0x8000009f05157221 */ /* 0x100fe40000000000 */
[----:B------:R-:W-:Y:S01]  /*6370*/  FMUL R20, R20, 1.4426950216293334961 ;  /* 0x3fb8aa3b14147820 */ /* 0x000fe20000400000 */
[----:B------:R-:W-:Y:S01]  /*6380*/  FMUL R56, R56, 1.4426950216293334961 ;  /* 0x3fb8aa3b38387820 */ /* 0x000fe20000400000 */
[----:B------:R-:W-:Y:S01]  /*6390*/  FMUL R21, R21, 1.4426950216293334961 ;  /* 0x3fb8aa3b15157820 */ /* 0x000fe20000400000 */
[--C-:B------:R-:W-:Y:S02]  /*63a0*/  FADD R58, R58, -R159.reuse ;  /* 0x8000009f3a3a7221 */ /* 0x100fe40000000000 */
[----:B------:R-:W-:Y:S01]  /*63b0*/  MUFU.EX2 R5, R56 ;  /* 0x0000003800057308 */ /* 0x000fe20000000800 */
[----:B------:R-:W-:Y:S01]  /*63c0*/  FADD R43, R43, -R159 ;  /* 0x8000009f2b2b7221 */ /* 0x000fe20000000000 */
[----:B------:R-:W-:-:S06]  /*63d0*/  FMUL R28, R58, 1.4426950216293334961 ;  /* 0x3fb8aa3b3a1c7820 */ /* 0x000fcc0000400000 */
[----:B------:R-:W0:Y:S01]  /*63e0*/  MUFU.EX2 R20, R20 ;  /* 0x0000001400147308 */ /* 0x000e220000000800 */
[----:B------:R-:W-:Y:S01]  /*63f0*/  FMUL R23, R43, 1.4426950216293334961 ;  /* 0x3fb8aa3b2b177820 */ /* 0x000fe20000400000 */
[--C-:B------:R-:W-:Y:S01]  /*6400*/  FADD R60, R60, -R159.reuse ;  /* 0x8000009f3c3c7221 */ /* 0x100fe20000000000 */
[----:B------:R-:W-:-:S05]  /*6410*/  FADD R4, R4, -R159 ;  /* 0x8000009f04047221 */ /* 0x000fca0000000000 */
[----:B------:R-:W1:Y:S01]  /*6420*/  MUFU.EX2 R21, R21 ;  /* 0x0000001500157308 */ /* 0x000e620000000800 */
[----:B------:R-:W-:Y:S01]  /*6430*/  FMUL R30, R60, 1.4426950216293334961 ;  /* 0x3fb8aa3b3c1e7820 */ /* 0x000fe20000400000 */
[--C-:B------:R-:W-:Y:S01]  /*6440*/  FADD R45, R45, -R159.reuse ;  /* 0x8000009f2d2d7221 */ /* 0x100fe20000000000 */
[----:B------:R-:W-:Y:S01]  /*6450*/  FMUL R4, R4, 1.4426950216293334961 ;  /* 0x3fb8aa3b04047820 */ /* 0x000fe20000400000 */
[----:B------:R-:W-:-:S04]  /*6460*/  FADD R7, R7, -R159 ;  /* 0x8000009f07077221 */ /* 0x000fc80000000000 */
[----:B------:R-:W0:Y:S01]  /*6470*/  MUFU.EX2 R28, R28 ;  /* 0x0000001c001c7308 */ /* 0x000e220000000800 */
[----:B------:R-:W-:Y:S01]  /*6480*/  FMUL R25, R45, 1.4426950216293334961 ;  /* 0x3fb8aa3b2d197820 */ /* 0x000fe20000400000 */
[----:B------:R-:W-:Y:S01]  /*6490*/  FADD R62, R62, -R159 ;  /* 0x8000009f3e3e7221 */ /* 0x000fe20000000000 */
[----:B------:R-:W-:-:S05]  /*64a0*/  FMUL R7, R7, 1.4426950216293334961 ;  /* 0x3fb8aa3b07077820 */ /* 0x000fca0000400000 */
[----:B------:R-:W0:Y:S01]  /*64b0*/  MUFU.EX2 R23, R23 ;  /* 0x0000001700177308 */ /* 0x000e220000000800 */
[----:B------:R-:W-:Y:S01]  /*64c0*/  FMUL R32, R62, 1.4426950216293334961 ;  /* 0x3fb8aa3b3e207820 */ /* 0x000fe20000400000 */
[----:B------:R-:W-:-:S06]  /*64d0*/  FADD R47, R47, -R159 ;  /* 0x8000009f2f2f7221 */ /* 0x000fcc0000000000 */
[----:B------:R-:W0:Y:S01]  /*64e0*/  MUFU.EX2 R30, R30 ;  /* 0x0000001e001e7308 */ /* 0x000e220000000800 */
[----:B------:R-:W-:Y:S01]  /*64f0*/  FMUL R29, R47, 1.4426950216293334961 ;  /* 0x3fb8aa3b2f1d7820 */ /* 0x000fe20000400000 */
[----:B------:R-:W-:-:S06]  /*6500*/  FADD R64, R64, -R159 ;  /* 0x8000009f40407221 */ /* 0x000fcc0000000000 */
[----:B------:R0:W-:Y:S02]  /*6510*/  MUFU.EX2 R158, R4 ;  /* 0x00000004009e7308 */ /* 0x0001e40000000800 */
[----:B0-----:R-:W-:-:S06]  /*6520*/  FADD R4, R20, R5 ;  /* 0x0000000514047221 */ /* 0x001fcc0000000000 */
[----:B------:R-:W0:Y:S01]  /*6530*/  MUFU.EX2 R25, R25 ;  /* 0x0000001900197308 */ /* 0x000e220000000800 */
[----:B------:R-:W-:Y:S01]  /*6540*/  FMUL R52, R64, 1.4426950216293334961 ;  /* 0x3fb8aa3b40347820 */ /* 0x000fe20000400000 */
[----:B------:R-:W-:-:S06]  /*6550*/  FADD R57, R57, -R159 ;  /* 0x8000009f39397221 */ /* 0x000fcc0000000000 */
[----:B------:R1:W-:Y:S02]  /*6560*/  MUFU.EX2 R155, R7 ;  /* 0x00000007009b7308 */ /* 0x0003e40000000800 */
[----:B-1----:R-:W-:-:S06]  /*6570*/  FADD R7, R21, R4 ;  /* 0x0000000415077221 */ /* 0x002fcc0000000000 */
[----:B------:R-:W1:Y:S01]  /*6580*/  MUFU.EX2 R32, R32 ;  /* 0x0000002000207308 */ /* 0x000e620000000800 */
[----:B------:R-:W-:Y:S01]  /*6590*/  FADD R4, R28, R7 ;  /* 0x000000071c047221 */ /* 0x000fe20000000000 */
[----:B------:R-:W-:Y:S01]  /*65a0*/  FMUL R31, R57, 1.4426950216293334961 ;  /* 0x3fb8aa3b391f7820 */ /* 0x000fe20000400000 */
[----:B------:R-:W-:Y:S02]  /*65b0*/  FADD R66, R66, -R159 ;  /* 0x8000009f42427221 */ /* 0x000fe40000000000 */
[----:B------:R-:W-:-:S03]  /*65c0*/  FADD R7, R23, R4 ;  /* 0x0000000417077221 */ /* 0x000fc60000000000 */
[----:B------:R-:W1:Y:S01]  /*65d0*/  MUFU.EX2 R29, R29 ;  /* 0x0000001d001d7308 */ /* 0x000e620000000800 */
[----:B------:R-:W-:Y:S01]  /*65e0*/  FMUL R54, R66, 1.4426950216293334961 ;  /* 0x3fb8aa3b42367820 */ /* 0x000fe20000400000 */
[----:B------:R-:W-:Y:S01]  /*65f0*/  FADD R61, R61, -R159 ;  /* 0x8000009f3d3d7221 */ /* 0x000fe20000000000 */
[----:B------:R-:W-:-:S05]  /*6600*/  FADD R4, R30, R7 ;  /* 0x000000071e047221 */ /* 0x000fca0000000000 */
[----:B------:R-:W3:Y:S01]  /*6610*/  MUFU.EX2 R52, R52 ;  /* 0x0000003400347308 */ /* 0x000ee20000000800 */
[----:B0-----:R-:W-:Y:S01]  /*6620*/  FADD R7, R25, R4 ;  /* 0x0000000419077221 */ /* 0x001fe20000000000 */
[----:B------:R-:W-:Y:S01]  /*6630*/  FMUL R33, R61, 1.4426950216293334961 ;  /* 0x3fb8aa3b3d217820 */ /* 0x000fe20000400000 */
[----:B------:R-:W-:-:S05]  /*6640*/  FADD R63, R63, -R159 ;  /* 0x8000009f3f3f7221 */ /* 0x000fca0000000000 */
[----:B------:R-:W0:Y:S01]  /*6650*/  MUFU.EX2 R31, R31 ;  /* 0x0000001f001f7308 */ /* 0x000e220000000800 */
[----:B------:R-:W-:Y:S01]  /*6660*/  FADD R27, R18, -R159 ;  /* 0x8000009f121b7221 */ /* 0x000fe20000000000 */
[----:B-1----:R-:W-:Y:S01]  /*6670*/  FADD R4, R32, R7 ;  /* 0x0000000720047221 */ /* 0x002fe20000000000 */
[--C-:B------:R-:W-:Y:S01]  /*6680*/  FADD R16, R16, -R159.reuse ;  /* 0x8000009f10107221 */ /* 0x100fe20000000000 */
[--C-:B------:R-:W-:Y:S01]  /*6690*/  FADD R12, R12, -R159.reuse ;  /* 0x8000009f0c0c7221 */ /* 0x100fe20000000000 */
[----:B------:R-:W-:-:S03]  /*66a0*/  FADD R6, R6, -R159 ;  /* 0x8000009f06067221 */ /* 0x000fc60000000000 */
[----:B------:R-:W1:Y:S01]  /*66b0*/  MUFU.EX2 R54, R54 ;  /* 0x0000003600367308 */ /* 0x000e620000000800 */
[--C-:B------:R-:W-:Y:S01]  /*66c0*/  FADD R8, R8, -R159.reuse ;  /* 0x8000009f08087221 */ /* 0x100fe20000000000 */
        /* <DEDUP_REMOVED lines=10> */
[----:B------:R-:W-:Y:S01]  /*6770*/  FADD R19, R19, -R159 ;  /* 0x8000009f13137221 */ /* 0x000fe20000000000 */
[----:B------:R-:W0:Y:S01]  /*6780*/  MUFU.EX2 R33, R33 ;  /* 0x0000002100217308 */ /* 0x000e220000000800 */
[----:B------:R-:W-:Y:S01]  /*6790*/  FMUL R63, R63, 1.4426950216293334961 ;  /* 0x3fb8aa3b3f3f7820 */ /* 0x000fe20000400000 */
[----:B------:R-:W-:Y:S01]  /*67a0*/  FMUL R27, R27, 1.4426950216293334961 ;  /* 0x3fb8aa3b1b1b7820 */ /* 0x000fe20000400000 */
[----:B------:R-:W-:Y:S01]  /*67b0*/  FADD R7, R29, R4 ;  /* 0x000000041d077221 */ /* 0x000fe20000000000 */
[----:B------:R-:W-:Y:S01]  /*67c0*/  FMUL R16, R16, 1.4426950216293334961 ;  /* 0x3fb8aa3b10107820 */ /* 0x000fe20000400000 */
        /* <DEDUP_REMOVED lines=14> */
[----:B------:R-:W1:Y:S01]  /*68b0*/  MUFU.EX2 R18, R63 ;  /* 0x0000003f00127308 */ /* 0x000e620000000800 */
[----:B---3--:R-:W-:-:S04]  /*68c0*/  FADD R4, R52, R7 ;  /* 0x0000000734047221 */ /* 0x008fc80000000000 */
[----:B0-----:R-:W-:-:S03]  /*68d0*/  FADD R7, R31, R4 ;  /* 0x000000041f077221 */ /* 0x001fc60000000000 */
[----:B------:R-:W-:Y:S08]  /*68e0*/  MUFU.EX2 R27, R27 ;  /* 0x0000001b001b7308 */ /* 0x000ff00000000800 */
[----:B------:R-:W0:Y:S08]  /*68f0*/  MUFU.EX2 R34, R16 ;  /* 0x0000001000227308 */ /* 0x000e300000000800 */
[----:B------:R-:W-:Y:S08]  /*6900*/  MUFU.EX2 R162, R12 ;  /* 0x0000000c00a27308 */ /* 0x000ff00000000800 */
[----:B------:R-:W3:Y:S08]  /*6910*/  MUFU.EX2 R157, R6 ;  /* 0x00000006009d7308 */ /* 0x000ef00000000800 */
[----:B------:R1:W-:Y:S08]  /*6920*/  MUFU.EX2 R156, R8 ;  /* 0x00000008009c7308 */ /* 0x0003f00000000800 */
[----:B------:R-:W0:Y:S01]  /*6930*/  MUFU.EX2 R153, R9 ;  /* 0x0000000900997308 */ /* 0x000e220000000800 */
[----:B-1----:R-:W-:-:S07]  /*6940*/  FADD R8, R54, R7 ;  /* 0x0000000736087221 */ /* 0x002fce0000000000 */
[----:B------:R-:W-:Y:S08]  /*6950*/  MUFU.EX2 R154, R10 ;  /* 0x0000000a009a7308 */ /* 0x000ff00000000800 */
[----:B------:R1:W0:Y:S08]  /*6960*/  MUFU.EX2 R151, R11 ;  /* 0x0000000b00977308 */ /* 0x0002300000000800 */
[----:B------:R-:W-:Y:S08]  /*6970*/  MUFU.EX2 R152, R14 ;  /* 0x0000000e00987308 */ /* 0x000ff00000000800 */
[----:B------:R-:W0:Y:S08]  /*6980*/  MUFU.EX2 R149, R22 ;  /* 0x0000001600957308 */ /* 0x000e300000000800 */
[----:B------:R0:W-:Y:S08]  /*6990*/  MUFU.EX2 R150, R13 ;  /* 0x0000000d00967308 */ /* 0x0001f00000000800 */
[----:B------:R0:W0:Y:S08]  /*69a0*/  MUFU.EX2 R147, R15 ;  /* 0x0000000f00937308 */ /* 0x0000300000000800 */
[----:B------:R-:W-:Y:S08]  /*69b0*/  MUFU.EX2 R148, R24 ;  /* 0x0000001800947308 */ /* 0x000ff00000000800 */
[----:B------:R0:W0:Y:S08]  /*69c0*/  MUFU.EX2 R83, R17 ;  /* 0x0000001100537308 */ /* 0x0000300000000800 */
[----:B------:R-:W-:Y:S08]  /*69d0*/  MUFU.EX2 R146, R26 ;  /* 0x0000001a00927308 */ /* 0x000ff00000000800 */
[----:B------:R-:W0:Y:S01]  /*69e0*/  MUFU.EX2 R81, R19 ;  /* 0x0000001300517308 */ /* 0x000e220000000800 */
[----:B-1----:R-:W-:Y:S01]  /*69f0*/  FADD R11, R33, R8 ;  /* 0x00000008210b7221 */ /* 0x002fe20000000000 */
[----:B------:R-:W-:-:S03]  /*6a00*/  F2FP.F16.F32.PACK_AB R4, R5, R20 ;  /* 0x000000140504723e */ /* 0x000fc600000000ff */
[C---:B------:R-:W-:Y:S01]  /*6a10*/  FADD R20, R18.reuse, R11 ;  /* 0x0000000b12147221 */ /* 0x040fe20000000000 */
[----:B------:R-:W-:Y:S02]  /*6a20*/  F2FP.F16.F32.PACK_AB R10, R18, R33 ;  /* 0x00000021120a723e */ /* 0x000fe400000000ff */
[----:B------:R-:W-:Y:S02]  /*6a30*/  F2FP.F16.F32.PACK_AB R5, R28, R21 ;  /* 0x000000151c05723e */ /* 0x000fe400000000ff */
[----:B------:R-:W-:Y:S02]  /*6a40*/  F2FP.F16.F32.PACK_AB R6, R30, R23 ;  /* 0x000000171e06723e */ /* 0x000fe400000000ff */
[----:B------:R-:W-:Y:S02]  /*6a50*/  F2FP.F16.F32.PACK_AB R7, R32, R25 ;  /* 0x000000192007723e */ /* 0x000fe400000000ff */
[----:B------:R-:W-:Y:S02]  /*6a60*/  F2FP.F16.F32.PACK_AB R8, R52, R29 ;  /* 0x0000001d3408723e */ /* 0x000fe400000000ff */
[----:B------:R-:W-:-:S02]  /*6a70*/  F2FP.F16.F32.PACK_AB R9, R54, R31 ;  /* 0x0000001f3609723e */ /* 0x000fc400000000ff */
[----:B0-----:R-:W-:Y:S01]  /*6a80*/  F2FP.F16.F32.PACK_AB R11, R34, R27 ;  /* 0x0000001b220b723e */ /* 0x001fe200000000ff */
[----:B------:R-:W-:Y:S01]  /*6a90*/  FADD R27, R27, R20 ;  /* 0x000000141b1b7221 */ /* 0x000fe20000000000 */
[----:B---3--:R-:W-:Y:S02]  /*6aa0*/  F2FP.F16.F32.PACK_AB R12, R157, R162 ;  /* 0x000000a29d0c723e */ /* 0x008fe400000000ff */
[----:B------:R-:W-:Y:S02]  /*6ab0*/  F2FP.F16.F32.PACK_AB R13, R155, R158 ;  /* 0x0000009e9b0d723e */ /* 0x000fe400000000ff */
[----:B------:R-:W-:Y:S02]  /*6ac0*/  F2FP.F16.F32.PACK_AB R14, R153, R156 ;  /* 0x0000009c990e723e */ /* 0x000fe400000000ff */
[----:B------:R-:W-:Y:S02]  /*6ad0*/  F2FP.F16.F32.PACK_AB R15, R151, R154 ;  /* 0x0000009a970f723e */ /* 0x000fe400000000ff */
[----:B------:R-:W-:-:S02]  /*6ae0*/  F2FP.F16.F32.PACK_AB R16, R149, R152 ;  /* 0x000000989510723e */ /* 0x000fc400000000ff */
[----:B------:R-:W-:Y:S02]  /*6af0*/  F2FP.F16.F32.PACK_AB R17, R147, R150 ;  /* 0x000000969311723e */ /* 0x000fe400000000ff */
[----:B------:R-:W-:Y:S02]  /*6b00*/  F2FP.F16.F32.PACK_AB R18, R83, R148 ;  /* 0x000000945312723e */ /* 0x000fe400000000ff */
[----:B------:R-:W-:Y:S01]  /*6b10*/  F2FP.F16.F32.PACK_AB R19, R81, R146 ;  /* 0x000000925113723e */ /* 0x000fe200000000ff */
[----:B------:R-:W-:-:S03]  /*6b20*/  FADD R27, R34, R27 ;  /* 0x0000001b221b7221 */ /* 0x000fc60000000000 */
[----:B------:R0:W-:Y:S01]  /*6b30*/  STTM.x16 tmem[UR11+0x60], R4 ;  /* 0x00006004000079ed */ /* 0x0001e2000824000b */
[----:B--2---:R-:W-:Y:S01]  /*6b40*/  STS.U16 [R71+UR8+0x6000], R36 ;  /* 0x0060002447007988 */ /* 0x004fe20008000408 */
[----:B------:R-:W-:-:S03]  /*6b50*/  FADD R162, R162, R27 ;  /* 0x0000001ba2a27221 */ /* 0x000fc60000000000 */
[----:B------:R-:W-:Y:S04]  /*6b60*/  STS.U16 [R71+UR8+0x6200], R38 ;  /* 0x0062002647007988 */ /* 0x000fe80008000408 */
[----:B------:R-:W-:Y:S04]  /*6b70*/  STS.U16 [R71+UR8+0x6400], R40 ;  /* 0x0064002847007988 */ /* 0x000fe80008000408 */
[----:B------:R-:W-:Y:S04]  /*6b80*/  STS.U16 [R71+UR8+0x6600], R42 ;  /* 0x0066002a47007988 */ /* 0x000fe80008000408 */
[----:B----4-:R-:W-:Y:S04]  /*6b90*/  STS.U16 [R71+UR8+0x6800], R44 ;  /* 0x0068002c47007988 */ /* 0x010fe80008000408 */
[----:B-----5:R-:W-:Y:S04]  /*6ba0*/  STS.U16 [R71+UR8+0x6a00], R46 ;  /* 0x006a002e47007988 */ /* 0x020fe80008000408 */
[----:B------:R-:W-:Y:S04]  /*6bb0*/  STS.U16 [R71+UR8+0x6c00], R48 ;  /* 0x006c003047007988 */ /* 0x000fe80008000408 */
[----:B------:R-:W-:Y:S04]  /*6bc0*/  STS.U16 [R71+UR8+0x6e00], R50 ;  /* 0x006e003247007988 */ /* 0x000fe80008000408 */
[----:B------:R-:W-:Y:S01]  /*6bd0*/  STS.U16 [R70+UR8+0x6100], R37 ;  /* 0x0061002546007988 */ /* 0x000fe20008000408 */
[----:B0-----:R-:W-:-:S03]  /*6be0*/  FADD R4, -R159, R160 ;  /* 0x000000a09f047221 */ /* 0x001fc60000000100 */
[----:B------:R-:W-:Y:S04]  /*6bf0*/  STS.U16 [R70+UR8+0x6300], R39 ;  /* 0x0063002746007988 */ /* 0x000fe80008000408 */
[----:B------:R-:W-:Y:S01]  /*6c00*/  STS.U16 [R70+UR8+0x6500], R41 ;  /* 0x0065002946007988 */ /* 0x000fe20008000408 */
[----:B------:R-:W-:-:S03]  /*6c10*/  FMUL R160, R4, 1.4426950216293334961 ;  /* 0x3fb8aa3b04a07820 */ /* 0x000fc60000400000 */
[----:B------:R-:W-:Y:S04]  /*6c20*/  STS.U16 [R70+UR8+0x6700], R161 ;  /* 0x006700a146007988 */ /* 0x000fe80008000408 */
[----:B------:R-:W-:Y:S04]  /*6c30*/  STS.U16 [R70+UR8+0x6900], R163 ;  /* 0x006900a346007988 */ /* 0x000fe80008000408 */
[----:B------:R-:W-:Y:S04]  /*6c40*/  STS.U16 [R70+UR8+0x6b00], R165 ;  /* 0x006b00a546007988 */ /* 0x000fe80008000408 */
[----:B------:R-:W-:Y:S04]  /*6c50*/  STS.U16 [R70+UR8+0x6d00], R164 ;  /* 0x006d00a446007988 */ /* 0x000fe80008000408 */
[----:B------:R0:W-:Y:S01]  /*6c60*/  STS.U16 [R70+UR8+0x6f00], R49 ;  /* 0x006f003146007988 */ /* 0x0001e20008000408 */
[----:B------:R-:W1:Y:S02]  /*6c70*/  FENCE.VIEW.ASYNC.T ;  /* 0x00000000000073c6 */ /* 0x000e640000000200 */
[----:B-1----:R-:W-:Y:S06]  /*6c80*/  BAR.SYNC.DEFER_BLOCKING 0x0 ;  /* 0x0000000000007b1d */ /* 0x002fec0000010000 */
[----:B0-----:R-:W0:Y:S01]  /*6c90*/  LDTM.x64 R4, tmem[UR11] ;  /* 0x0000000b000479ee */ /* 0x001e220008340000 */
[----:B------:R-:W0:Y:S01]  /*6ca0*/  MUFU.EX2 R160, R160 ;  /* 0x000000a000a07308 */ /* 0x000e220000000800 */
[----:B------:R-:W-:Y:S01]  /*6cb0*/  NOP ;  /* 0x0000000000007918 */ /* 0x000fe20000000000 */
[C---:B0-----:R-:W-:Y:S01]  /*6cc0*/  FMUL R4, R160.reuse, R4 ;  /* 0x00000004a0047220 */ /* 0x041fe20000400000 */
        /* <DEDUP_REMOVED lines=63> */
[----:B------:R0:W-:Y:S01]  /*70c0*/  STTM.x64 tmem[UR11], R4 ;  /* 0x00000004000079ed */ /* 0x0001e2000834000b */
[----:B------:R-:W1:Y:S02]  /*70d0*/  FENCE.VIEW.ASYNC.T ;  /* 0x00000000000073c6 */ /* 0x000e640000000200 */
[----:B-1----:R-:W-:Y:S01]  /*70e0*/  BAR.SYNC.DEFER_BLOCKING 0x0 ;  /* 0x0000000000007b1d */ /* 0x002fe20000010000 */
[----:B------:R-:W-:-:S04]  /*70f0*/  FADD R157, R157, R162 ;  /* 0x000000a29d9d7221 */ /* 0x000fc80000000000 */
[----:B------:R-:W-:-:S04]  /*7100*/  FADD R158, R158, R157 ;  /* 0x0000009d9e9e7221 */ /* 0x000fc80000000000 */
[----:B------:R-:W-:-:S04]  /*7110*/  FADD R155, R155, R158 ;  /* 0x0000009e9b9b7221 */ /* 0x000fc80000000000 */
[----:B------:R-:W-:-:S04]  /*7120*/  FADD R156, R156, R155 ;  /* 0x0000009b9c9c7221 */ /* 0x000fc80000000000 */
[----:B------:R-:W-:Y:S01]  /*7130*/  FADD R153, R153, R156 ;  /* 0x0000009c99997221 */ /* 0x000fe20000000000 */
[----:B------:R1:W-:Y:S06]  /*7140*/  MEMBAR.ALL.CTA ;  /* 0x0000000000007992 */ /* 0x0003ec0000008000 */
[----:B-1----:R-:W1:Y:S01]  /*7150*/  FENCE.VIEW.ASYNC.S ;  /* 0x00000000000073c6 */ /* 0x002e620000000000 */
[----:B------:R-:W-:-:S04]  /*7160*/  FADD R154, R154, R153 ;  /* 0x000000999a9a7221 */ /* 0x000fc80000000000 */
[----:B------:R-:W-:-:S04]  /*7170*/  FADD R151, R151, R154 ;  /* 0x0000009a97977221 */ /* 0x000fc80000000000 */
[----:B------:R-:W-:-:S04]  /*7180*/  FADD R152, R152, R151 ;  /* 0x0000009798987221 */ /* 0x000fc80000000000 */
[----:B------:R-:W-:-:S04]  /*7190*/  FADD R149, R149, R152 ;  /* 0x0000009895957221 */ /* 0x000fc80000000000 */
[----:B------:R-:W-:-:S04]  /*71a0*/  FADD R150, R150, R149 ;  /* 0x0000009596967221 */ /* 0x000fc80000000000 */
[----:B------:R-:W-:-:S04]  /*71b0*/  FADD R147, R147, R150 ;  /* 0x0000009693937221 */ /* 0x000fc80000000000 */
[----:B------:R-:W-:-:S04]  /*71c0*/  FADD R148, R148, R147 ;  /* 0x0000009394947221 */ /* 0x000fc80000000000 */
[----:B------:R-:W-:Y:S01]  /*71d0*/  FADD R83, R83, R148 ;  /* 0x0000009453537221 */ /* 0x000fe20000000000 */
[----:B------:R-:W-:-:S03]  /*71e0*/  ULEA UR33, UR32, UR8, 0x3 ;  /* 0x0000000820217291 */ /* 0x000fc6000f8e18ff */
[----:B------:R-:W-:Y:S01]  /*71f0*/  FADD R146, R146, R83 ;  /* 0x0000005392927221 */ /* 0x000fe20000000000 */
[----:B------:R-:W-:-:S03]  /*7200*/  UIADD3 UR33, UPT, UPT, UR33, 0x7000, URZ ;  /* 0x0000700021217890 */ /* 0x000fc6000fffe0ff */
[----:B------:R-:W-:Y:S01]  /*7210*/  FADD R81, R81, R146 ;  /* 0x0000009251517221 */ /* 0x000fe20000000000 */
[----:B0-----:R-:W-:Y:S01]  /*7220*/  MOV R36, R76 ;  /* 0x0000004c00247202 */ /* 0x001fe20000000f00 */
[----:B-1----:R-:W-:Y:S06]  /*7230*/  BAR.SYNC.DEFER_BLOCKING 0x0 ;  /* 0x0000000000007b1d */ /* 0x002fec0000010000 */
[----:B------:R-:W-:Y:S05]  /*7240*/  BRA.U UP1, `(.L_x_19) ;  /* 0x0000000101387547 */ /* 0x000fea000b800000 */
[----:B------:R-:W-:Y:S01]  /*7250*/  UIADD3 UR24, UPT, UPT, UR10, 0x68, URZ ;  /* 0x000000680a187890 */ /* 0x000fe2000fffe0ff */
[----:B------:R-:W-:Y:S01]  /*7260*/  UMOV UR20, UR4 ;  /* 0x0000000400147c82 */ /* 0x000fe20008000000 */
[----:B------:R-:W-:Y:S01]  /*7270*/  UMOV UR21, 0x80004020 ;  /* 0x8000402000157882 */ /* 0x000fe20000000000 */
[----:B------:R-:W-:Y:S01]  /*7280*/  UMOV UR22, 0x0 ;  /* 0x0000000000167882 */ /* 0x000fe20000000000 */
[----:B------:R-:W-:Y:S01]  /*7290*/  UMOV UR23, 0x8100010 ;  /* 0x0810001000177882 */ /* 0x000fe20000000000 */
[----:B------:R-:W-:Y:S01]  /*72a0*/  UMOV UR6, UR33 ;  /* 0x0000002100067c82 */ /* 0x000fe20008000000 */
[----:B------:R-:W-:Y:S01]  /*72b0*/  UMOV UR7, URZ ;  /* 0x000000ff00077c82 */ /* 0x000fe20008000000 */
[----:B------:R-:W-:Y:S01]  /*72c0*/  UMOV UR26, 0x0 ;  /* 0x00000000001a7882 */ /* 0x000fe20000000000 */
[----:B------:R-:W-:Y:S01]  /*72d0*/  UMOV UR27, 0x8100010 ;  /* 0x08100010001b7882 */ /* 0x000fe20000000000 */
[----:B------:R0:W-:Y:S01]  /*72e0*/  UTCHMMA tmem[UR13], gdesc[UR20], tmem[UR10], tmem[UR22], idesc[UR23], UPT ;  /* 0x00ff16140d0079ea */ /* 0x0001e2000b80000a */
[----:B------:R-:W-:Y:S01]  /*72f0*/  UMOV UR6, UR6 ;  /* 0x0000000600067c82 */ /* 0x000fe20008000000 */
[----:B------:R0:W-:Y:S01]  /*7300*/  UTCHMMA tmem[UR24], gdesc[UR18], tmem[UR10], tmem[UR26], idesc[UR27], UPT ;  /* 0x00ff1a12180079ea */ /* 0x0001e2000b80000a */
[----:B------:R0:W-:Y:S01]  /*7310*/  UTCBAR [UR6], URZ ;  /* 0x000000ff060073e9 */ /* 0x0001e200080000ff */
[----:B------:R-:W-:-:S02]  /*7320*/  NOP ;  /* 0x0000000000007918 */ /* 0x000fc40000000000 */
.L_x_19:
[----:B------:R-:W-:Y:S01]  /*7330*/  ISETP.GE.U32.AND P1, PT, R77, R82, PT ;  /* 0x000000524d00720c */ /* 0x000fe20003f26070 */
[----:B------:R-:W-:Y:S01]  /*7340*/  UIADD3 UR32, UPT, UPT, UR32, 0x1, URZ ;  /* 0x0000000120207890 */ /* 0x000fe2000fffe0ff */
[----:B------:R-:W-:Y:S01]  /*7350*/  IADD3 R78, PT, PT, R78, UR31, RZ ;  /* 0x0000001f4e4e7c10 */ /* 0x000fe2000fffe0ff */
[----:B------:R-:W-:Y:S01]  /*7360*/  FFMA R73, R160, R73, R81 ;  /* 0x00000049a0497223 */ /* 0x000fe20000000051 */
[----:B------:R-:W-:Y:S01]  /*7370*/  ISETP.GE.U32.AND.EX P1, PT, R3, RZ, PT, P1 ;  /* 0x000000ff0300720c */ /* 0x000fe20003f26110 */
[----:B------:R-:W-:Y:S01]  /*7380*/  UISETP.GT.AND UP2, UPT, UR32, 0x1, UPT ;  /* 0x000000012000788c */ /* 0x000fe2000bf44270 */
[----:B------:R-:W-:Y:S01]  /*7390*/  IMAD.IADD R79, R80, 0x1, R79 ;  /* 0x00000001504f7824 */ /* 0x000fe200078e024f */
[----:B------:R-:W-:Y:S02]  /*73a0*/  MOV R160, R159 ;  /* 0x0000009f00a07202 */ /* 0x000fe40000000f00 */
[----:B0-----:R-:W-:Y:S02]  /*73b0*/  USEL UR6, URZ, 0x1, !UP2 ;  /* 0x00000001ff067887 */ /* 0x001fe4000d000000 */
[----:B------:R-:W-:-:S04]  /*73c0*/  USEL UR32, UR32, URZ, !UP2 ;  /* 0x000000ff20207287 */ /* 0x000fc8000d000000 */
[----:B------:R-:W-:Y:S02]  /*73d0*/  LOP3.LUT R76, R76, UR6, RZ, 0x3c, !PT ;  /* 0x000000064c4c7c12 */ /* 0x000fe4000f8e3cff */
[----:B------:R-:W-:Y:S06]  /*73e0*/  @!P1 BRA `(.L_x_20) ;  /* 0xffffffd400a89947 */ /* 0x000fec000383ffff */
[----:B------:R-:W-:Y:S02]  /*73f0*/  ISETP.GE.AND P1, PT, R72, 0x1, PT ;  /* 0x000000014800780c */ /* 0x000fe40003f26270 */
[----:B------:R-:W-:-:S11]  /*7400*/  MOV R160, R159 ;  /* 0x0000009f00a07202 */ /* 0x000fd60000000f00 */
[----:B------:R-:W-:Y:S05]  /*7410*/  @!P1 BRA `(.L_x_15) ;  /* 0x0000000000109947 */ /* 0x000fea0003800000 */
[----:B------:R-:W-:-:S04]  /*7420*/  IMAD.U32 R2, R36, -0x80000000, RZ ;  /* 0x8000000024027824 */ /* 0x000fc800078e00ff */
[----:B------:R-:W0:Y:S02]  /*7430*/  SYNCS.PHASECHK.TRANS64.TRYWAIT P1, [UR33], R2 ;  /* 0x00000002ff0075a7 */ /* 0x000e240008021121 */
[----:B0-----:R-:W-:Y:S05]  /*7440*/  @!P1 BRA `(.L_x_21) ;  /* 0x0000002800709947 */ /* 0x001fea0003800000 */
.L_x_27:
[----:B------:R-:W-:-:S07]  /*7450*/  MOV R160, R159 ;  /* 0x0000009f00a07202 */ /* 0x000fce0000000f00 */
.L_x_15:
[----:B------:R-:W-:Y:S01]  /*7460*/  MOV R75, R73 ;  /* 0x00000049004b7202 */ /* 0x000fe20000000f00 */
[----:B0-----:R-:W-:Y:S01]  /*7470*/  HFMA2 R4, -RZ, RZ, 1.443359375, -0.2030029296875 ;  /* 0x3dc6b27fff047431 */ /* 0x001fe200000001ff */
[----:B------:R-:W-:Y:S01]  /*7480*/  BAR.SYNC.DEFER_BLOCKING 0x0 ;  /* 0x0000000000007b1d */ /* 0x000fe20000010000 */
[----:B------:R-:W-:Y:S02]  /*7490*/  ISETP.GE.U32.AND P6, PT, R0, 0x20, PT ;  /* 0x000000200000780c */ /* 0x000fe40003fc6070 */
[C---:B------:R-:W-:Y:S01]  /*74a0*/  FMUL R2, R75.reuse, 8388608 ;  /* 0x4b0000004b027820 */ /* 0x040fe20000400000 */
[C---:B------:R-:W-:Y:S02]  /*74b0*/  FSETP.GEU.AND P1, PT, R75.reuse, 1.175494350822287508e-38, PT ;  /* 0x008000004b00780b */ /* 0x040fe40003f2e000 */
[----:B------:R-:W-:Y:S01]  /*74c0*/  FSETP.GEU.AND P4, PT, |R75|, 1.175494350822287508e-38, PT ;  /* 0x008000004b00780b */ /* 0x000fe20003f8e200 */
[----:B------:R-:W0:Y:S01]  /*74d0*/  LDCU.64 UR4, c[0x0][0x3e0] ;  /* 0x00007c00ff0477ac */ /* 0x000e220008000a00 */
[----:B------:R-:W-:Y:S01]  /*74e0*/  FSEL R72, R2, R75, !P1 ;  /* 0x0000004b02487208 */ /* 0x000fe20004800000 */
[----:B------:R-:W1:Y:S03]  /*74f0*/  LDCU.64 UR6, c[0x0][0x3e0] ;  /* 0x00007c00ff0677ac */ /* 0x000e660008000a00 */
[C---:B------:R-:W-:Y:S01]  /*7500*/  ISETP.GE.U32.AND P2, PT, R72.reuse, 0x7f800000, PT ;  /* 0x7f8000004800780c */ /* 0x040fe20003f46070 */
[C---:B------:R-:W-:Y:S01]  /*7510*/  VIADD R2, R72.reuse, 0xc0cafb0d ;  /* 0xc0cafb0d48027836 */ /* 0x040fe20000000000 */
[----:B------:R-:W-:-:S04]  /*7520*/  FSETP.NEU.AND P3, PT, R72, RZ, PT ;  /* 0x000000ff4800720b */ /* 0x000fc80003f6d000 */
[----:B------:R-:W-:-:S04]  /*7530*/  LOP3.LUT R3, R2, 0xff800000, RZ, 0xc0, !PT ;  /* 0xff80000002037812 */ /* 0x000fc800078ec0ff */
[-C--:B------:R-:W-:Y:S01]  /*7540*/  IADD3 R2, PT, PT, R72, -R3.reuse, RZ ;  /* 0x8000000348027210 */ /* 0x080fe20007ffe0ff */
[----:B------:R-:W2:Y:S02]  /*7550*/  @!P0 SYNCS.CCTL.IV [UR8+0x7000] ;  /* 0x00700000ff0089b1 */ /* 0x000ea40008000008 */
[----:B--2---:R-:W-:Y:S01]  /*7560*/  BAR.SYNC.DEFER_BLOCKING 0x0 ;  /* 0x0000000000007b1d */ /* 0x004fe20000010000 */
[----:B------:R-:W-:Y:S01]  /*7570*/  I2FP.F32.S32 R3, R3 ;  /* 0x0000000300037245 */ /* 0x000fe20000201400 */
[----:B------:R-:W-:Y:S01]  /*7580*/  FADD R69, R2, -1 ;  /* 0xbf80000002457421 */ /* 0x000fe20000000000 */
[----:B0-----:R-:W-:Y:S02]  /*7590*/  UIMAD UR4, UR9, UR4, URZ ;  /* 0x00000004090472a4 */ /* 0x001fe4000f8e02ff */
[----:B-1----:R-:W-:Y:S01]  /*75a0*/  UIMAD UR6, UR9, UR6, URZ ;  /* 0x00000006090672a4 */ /* 0x002fe2000f8e02ff */
[C---:B------:R-:W-:Y:S02]  /*75b0*/  FFMA.FTZ R2, R69.reuse, R4, -0.16845393180847167969 ;  /* 0xbe2c7f3045027423 */ /* 0x040fe40000010004 */
[----:B------:R-:W0:Y:S01]  /*75c0*/  LDTM.x64 R4, tmem[UR11] ;  /* 0x0000000b000479ee */ /* 0x000e220008340000 */
[----:B------:R-:W-:Y:S01]  /*75d0*/  USHF.L.U32 UR11, UR4, 0x1, URZ ;  /* 0x00000001040b7899 */ /* 0x000fe200080006ff */
[----:B------:R-:W-:Y:S01]  /*75e0*/  FFMA.FTZ R2, R69, R2, 0.1716887056827545166 ;  /* 0x3e2fcf2a45027423 */ /* 0x000fe20000010002 */
[----:B------:R-:W-:-:S03]  /*75f0*/  USHF.L.U32 UR12, UR6, 0x1, URZ ;  /* 0x00000001060c7899 */ /* 0x000fc600080006ff */
[----:B------:R-:W-:-:S04]  /*7600*/  FFMA.FTZ R2, R69, R2, -0.17900948226451873779 ;  /* 0xbe374e4345027423 */ /* 0x000fc80000010002 */
[----:B------:R-:W-:-:S04]  /*7610*/  FFMA.FTZ R2, R69, R2, 0.20512372255325317383 ;  /* 0x3e520bf445027423 */ /* 0x000fc80000010002 */
[C---:B------:R-:W-:Y:S01]  /*7620*/  FFMA.FTZ R2, R69.reuse, R2, -0.24046532809734344482 ;  /* 0xbe763c8b45027423 */ /* 0x040fe20000010002 */
[----:B------:R-:W1:Y:S01]  /*7630*/  @!P0 SYNCS.CCTL.IV [UR8+0x7008] ;  /* 0x00700800ff0089b1 */ /* 0x000e620008000008 */
[----:B------:R-:W-:Y:S02]  /*7640*/  NOP ;  /* 0x0000000000007918 */ /* 0x000fe40000000000 */
[----:B------:R-:W-:-:S04]  /*7650*/  FFMA.FTZ R2, R69, R2, 0.28857114911079406738 ;  /* 0x3e93bf9945027423 */ /* 0x000fc80000010002 */
[----:B------:R-:W-:-:S04]  /*7660*/  FFMA.FTZ R2, R69, R2, -0.36067417263984680176 ;  /* 0xbeb8aa4945027423 */ /* 0x000fc80000010002 */
[----:B------:R-:W-:-:S04]  /*7670*/  FFMA.FTZ R2, R69, R2, 0.48089820146560668945 ;  /* 0x3ef6384a45027423 */ /* 0x000fc80000010002 */
[----:B------:R-:W-:-:S04]  /*7680*/  FFMA.FTZ R2, R69, R2, -0.72134751081466674805 ;  /* 0xbf38aa3b45027423 */ /* 0x000fc80000010002 */
[----:B------:R-:W-:Y:S01]  /*7690*/  FMUL R70, R69, R2 ;  /* 0x0000000245467220 */ /* 0x000fe20000400000 */
[----:B------:R-:W-:Y:S02]  /*76a0*/  FSEL R2, RZ, -23, P1 ;  /* 0xc1b80000ff027808 */ /* 0x000fe40000800000 */
[----:B------:R-:W-:Y:S01]  /*76b0*/  FSETP.GT.AND P1, PT, |R75|, 8.50705917302346158658e+37, PT ;  /* 0x7e8000004b00780b */ /* 0x000fe20003f24200 */
[----:B------:R-:W-:Y:S02]  /*76c0*/  FMUL R70, R69, R70 ;  /* 0x0000004645467220 */ /* 0x000fe40000400000 */
[----:B------:R-:W-:Y:S01]  /*76d0*/  FFMA.FTZ R2, R3, 1.1920928955078125e-07, R2 ;  /* 0x3400000003027823 */ /* 0x000fe20000010002 */
[----:B------:R-:W-:Y:S02]  /*76e0*/  @P2 IMAD.MOV.U32 R3, RZ, RZ, 0x7f800000 ;  /* 0x7f800000ff032424 */ /* 0x000fe400078e00ff */
[----:B------:R-:W-:Y:S02]  /*76f0*/  FFMA.FTZ R69, R69, 1.4426950216293334961, R70 ;  /* 0x3fb8aa3b45457823 */ /* 0x000fe40000010046 */
[----:B------:R-:W2:Y:S02]  /*7700*/  LDC.64 R70, c[0x0][0x398] ;  /* 0x0000e600ff467b82 */ /* 0x000ea40000000a00 */
[----:B------:R-:W-:Y:S01]  /*7710*/  FADD R74, R2, R69 ;  /* 0x00000045024a7221 */ /* 0x000fe20000000000 */
[----:B------:R-:W-:-:S02]  /*7720*/  @P2 FFMA.FTZ R74, R72, R3, +INF ;  /* 0x7f800000484a2423 */ /* 0x000fc40000010003 */
[----:B------:R-:W-:Y:S01]  /*7730*/  @P1 FMUL R75, R75, 0.25 ;  /* 0x3e8000004b4b1820 */ /* 0x000fe20000400000 */
[----:B0-----:R-:W-:Y:S02]  /*7740*/  @P1 FMUL R6, R6, 0.25 ;  /* 0x3e80000006061820 */ /* 0x001fe40000400000 */
[----:B------:R-:W0:Y:S01]  /*7750*/  LDC R2, c[0x0][0x3e8] ;  /* 0x0000fa00ff027b82 */ /* 0x000e220000000800 */
[----:B------:R-:W-:Y:S01]  /*7760*/  @P1 FMUL R7, R7, 0.25 ;  /* 0x3e80000007071820 */ /* 0x000fe20000400000 */
[----:B------:R-:W-:Y:S01]  /*7770*/  @!P4 FMUL R75, R75, 16777216 ;  /* 0x4b8000004b4bc820 */ /* 0x000fe20000400000 */
[----:B------:R-:W-:Y:S01]  /*7780*/  @P1 FMUL R8, R8, 0.25 ;  /* 0x3e80000008081820 */ /* 0x000fe20000400000 */
[----:B------:R-:W-:Y:S01]  /*7790*/  @!P4 FMUL R6, R6, 16777216 ;  /* 0x4b8000000606c820 */ /* 0x000fe20000400000 */
[----:B------:R-:W-:Y:S01]  /*77a0*/  @!P4 FMUL R7, R7, 16777216 ;  /* 0x4b8000000707c820 */ /* 0x000fe20000400000 */
[----:B------:R-:W3:Y:S01]  /*77b0*/  MUFU.RCP R150, R75 ;  /* 0x0000004b00967308 */ /* 0x000ee20000001000 */
[----:B------:R-:W-:Y:S01]  /*77c0*/  @!P4 FMUL R8, R8, 16777216 ;  /* 0x4b8000000808c820 */ /* 0x000fe20000400000 */
[----:B------:R-:W4:Y:S01]  /*77d0*/  LDC.64 R72, c[0x0][0x398] ;  /* 0x0000e600ff487b82 */ /* 0x000f220000000a00 */
[----:B------:R-:W-:Y:S01]  /*77e0*/  @P1 FMUL R9, R9, 0.25 ;  /* 0x3e80000009091820 */ /* 0x000fe20000400000 */
[----:B------:R-:W-:Y:S01]  /*77f0*/  @P1 FMUL R4, R4, 0.25 ;  /* 0x3e80000004041820 */ /* 0x000fe20000400000 */
[----:B------:R-:W-:Y:S01]  /*7800*/  @P1 FMUL R5, R5, 0.25 ;  /* 0x3e80000005051820 */ /* 0x000fe20000400000 */
[----:B------:R-:W-:Y:S01]  /*7810*/  @P1 FMUL R10, R10, 0.25 ;  /* 0x3e8000000a0a1820 */ /* 0x000fe20000400000 */
[----:B------:R-:W-:Y:S01]  /*7820*/  @!P4 FMUL R9, R9, 16777216 ;  /* 0x4b8000000909c820 */ /* 0x000fe20000400000 */
[----:B------:R-:W-:Y:S01]  /*7830*/  @!P4 FMUL R4, R4, 16777216 ;  /* 0x4b8000000404c820 */ /* 0x000fe20000400000 */
[----:B------:R-:W-:Y:S01]  /*7840*/  @!P4 FMUL R5, R5, 16777216 ;  /* 0x4b8000000505c820 */ /* 0x000fe20000400000 */
[----:B------:R-:W-:Y:S01]  /*7850*/  @P1 FMUL R11, R11, 0.25 ;  /* 0x3e8000000b0b1820 */ /* 0x000fe20000400000 */
[----:B------:R-:W-:Y:S01]  /*7860*/  @P1 FMUL R12, R12, 0.25 ;  /* 0x3e8000000c0c1820 */ /* 0x000fe20000400000 */
[----:B------:R-:W-:Y:S01]  /*7870*/  @P1 FMUL R13, R13, 0.25 ;  /* 0x3e8000000d0d1820 */ /* 0x000fe20000400000 */
[----:B------:R-:W-:Y:S01]  /*7880*/  @P1 FMUL R14, R14, 0.25 ;  /* 0x3e8000000e0e1820 */ /* 0x000fe20000400000 */
[----:B------:R-:W-:Y:S01]  /*7890*/  @P1 FMUL R15, R15, 0.25 ;  /* 0x3e8000000f0f1820 */ /* 0x000fe20000400000 */
[----:B------:R-:W-:Y:S01]  /*78a0*/  @P1 FMUL R16, R16, 0.25 ;  /* 0x3e80000010101820 */ /* 0x000fe20000400000 */
[----:B------:R-:W-:Y:S01]  /*78b0*/  @P1 FMUL R17, R17, 0.25 ;  /* 0x3e80000011111820 */ /* 0x000fe20000400000 */
[C---:B---3--:R-:W-:Y:S01]  /*78c0*/  FMUL R77, R150.reuse, R6 ;  /* 0x00000006964d7220 */ /* 0x048fe20000400000 */
[C---:B------:R-:W-:Y:S01]  /*78d0*/  FMUL R78, R150.reuse, R7 ;  /* 0x00000007964e7220 */ /* 0x040fe20000400000 */
[----:B------:R-:W-:Y:S01]  /*78e0*/  FMUL R79, R150, R8 ;  /* 0x00000008964f7220 */ /* 0x000fe20000400000 */
[----:B------:R-:W-:Y:S01]  /*78f0*/  FSEL R7, R74, -INF , P3 ;  /* 0xff8000004a077808 */ /* 0x000fe20001800000 */
[----:B------:R-:W-:-:S02]  /*7900*/  IMAD R6, R68, UR5, RZ ;  /* 0x0000000544067c24 */ /* 0x000fc4000f8e02ff */
[----:B------:R-:W-:Y:S01]  /*7910*/  @P1 FMUL R18, R18, 0.25 ;  /* 0x3e80000012121820 */ /* 0x000fe20000400000 */
[----:B------:R-:W-:Y:S02]  /*7920*/  IMAD R8, R68, UR7, RZ ;  /* 0x0000000744087c24 */ /* 0x000fe4000f8e02ff */
[----:B------:R-:W-:Y:S01]  /*7930*/  @P1 FMUL R19, R19, 0.25 ;  /* 0x3e80000013131820 */ /* 0x000fe20000400000 */
        /* <DEDUP_REMOVED lines=48> */
[----:B------:R-:W-:Y:S01]  /*7c40*/  FFMA R160, R7, 0.69314718246459960938, R160 ;  /* 0x3f31721807a07823 */ /* 0x000fe200000000a0 */
[----:B------:R-:W-:Y:S01]  /*7c50*/  SHF.L.U32 R111, R6, 0x1, RZ ;  /* 0x00000001066f7819 */ /* 0x000fe200000006ff */
[----:B------:R-:W-:Y:S01]  /*7c60*/  FMUL R80, R150, R9 ;  /* 0x0000000996507220 */ /* 0x000fe20000400000 */
[----:B------:R-:W-:Y:S01]  /*7c70*/  SHF.L.U32 R7, R8, 0x1, RZ ;  /* 0x0000000108077819 */ /* 0x000fe200000006ff */
[----:B------:R-:W-:Y:S01]  /*7c80*/  UIMAD.WIDE UR4, UR4, 0x2, URZ ;  /* 0x00000002040478a5 */ /* 0x000fe2000f8e02ff */
[C---:B------:R-:W-:Y:S01]  /*7c90*/  FMUL R75, R150.reuse, R4 ;  /* 0x00000004964b7220 */ /* 0x040fe20000400000 */
[----:B------:R-:W-:Y:S01]  /*7ca0*/  FMUL R76, R150, R5 ;  /* 0x00000005964c7220 */ /* 0x000fe20000400000 */
[----:B------:R-:W-:Y:S01]  /*7cb0*/  UIMAD.WIDE UR6, UR6, 0x2, URZ ;  /* 0x00000002060678a5 */ /* 0x000fe2000f8e02ff */
[----:B------:R-:W-:-:S04]  /*7cc0*/  IMAD.HI R152, R6, 0x2, RZ ;  /* 0x0000000206987827 */ /* 0x000fc800078e02ff */
[----:B------:R-:W-:Y:S01]  /*7cd0*/  @!P4 FMUL R10, R10, 16777216 ;  /* 0x4b8000000a0ac820 */ /* 0x000fe20000400000 */
[----:B------:R-:W-:Y:S01]  /*7ce0*/  @!P4 FMUL R11, R11, 16777216 ;  /* 0x4b8000000b0bc820 */ /* 0x000fe20000400000 */
[----:B------:R-:W-:Y:S01]  /*7cf0*/  @!P4 FMUL R12, R12, 16777216 ;  /* 0x4b8000000c0cc820 */ /* 0x000fe20000400000 */
[----:B0-----:R-:W-:Y:S02]  /*7d00*/  IMAD.SHL.U32 R9, R2, 0x2, RZ ;  /* 0x0000000202097824 */ /* 0x001fe400078e00ff */
[----:B------:R-:W-:Y:S01]  /*7d10*/  @!P4 FMUL R13, R13, 16777216 ;  /* 0x4b8000000d0dc820 */ /* 0x000fe20000400000 */
        /* <DEDUP_REMOVED lines=54> */
[----:B------:R-:W-:Y:S01]  /*8080*/  IMAD.HI R8, R8, 0x2, RZ ;  /* 0x0000000208087827 */ /* 0x000fe200078e02ff */
[----:B----4-:R-:W-:-:S03]  /*8090*/  IADD3 R111, P1, P2, R111, UR11, R72 ;  /* 0x0000000b6f6f7c10 */ /* 0x010fc6000fa3e048 */
[----:B------:R-:W-:Y:S01]  /*80a0*/  FMUL R121, R150, R40 ;  /* 0x0000002896797220 */ /* 0x000fe20000400000 */
[----:B--2---:R-:W-:Y:S01]  /*80b0*/  IADD3 R70, P4, P3, R7, UR12, R70 ;  /* 0x0000000c07467c10 */ /* 0x004fe2000fb9e046 */
[----:B------:R-:W-:Y:S01]  /*80c0*/  IMAD R40, R2, 0x6, RZ ;  /* 0x0000000602287824 */ /* 0x000fe200078e02ff */
[----:B------:R-:W-:Y:S01]  /*80d0*/  IADD3.X R152, PT, PT, R152, UR5, R73, P1, P2 ;  /* 0x0000000598987c10 */ /* 0x000fe20008fe4449 */
[----:B------:R-:W-:Y:S01]  /*80e0*/  FMUL R4, R150, R19 ;  /* 0x0000001396047220 */ /* 0x000fe20000400000 */
[----:B------:R-:W-:Y:S01]  /*80f0*/  F2FP.F16.F32.PACK_AB R75, R76, R75 ;  /* 0x0000004b4c4b723e */ /* 0x000fe200000000ff */
[C---:B------:R-:W-:Y:S01]  /*8100*/  FMUL R5, R150.reuse, R17 ;  /* 0x0000001196057220 */ /* 0x040fe20000400000 */
[-C--:B------:R-:W-:Y:S01]  /*8110*/  IADD3 R6, P0, PT, R9, R111.reuse, RZ ;  /* 0x0000006f09067210 */ /* 0x080fe20007f1e0ff */
[----:B------:R-:W-:Y:S01]  /*8120*/  FMUL R119, R150, R18 ;  /* 0x0000001296777220 */ /* 0x000fe20000400000 */
[----:B------:R-:W-:Y:S01]  /*8130*/  IADD3.X R71, PT, PT, R8, UR7, R71, P4, P3 ;  /* 0x0000000708477c10 */ /* 0x000fe2000a7e6447 */
[----:B------:R-:W-:Y:S01]  /*8140*/  FMUL R123, R150, R42 ;  /* 0x0000002a967b7220 */ /* 0x000fe20000400000 */
[C---:B------:R-:W-:Y:S01]  /*8150*/  LEA R8, P1, R2.reuse, R111, 0x2 ;  /* 0x0000006f02087211 */ /* 0x040fe200078210ff */
[C---:B------:R-:W-:Y:S01]  /*8160*/  IMAD R17, R2.reuse, 0x3, RZ ;  /* 0x0000000302117824 */ /* 0x040fe200078e02ff */
[----:B------:R-:W-:Y:S01]  /*8170*/  LEA.HI.X.SX32 R7, R2, R152, 0x1, P0 ;  /* 0x0000009802077211 */ /* 0x000fe200000f0eff */
[C---:B------:R-:W-:Y:S01]  /*8180*/  FMUL R3, R150.reuse, R36 ;  /* 0x0000002496037220 */ /* 0x040fe20000400000 */
[----:B------:R-:W-:Y:S01]  /*8190*/  PRMT R19, R75, 0x7632, R19 ;  /* 0x000076324b137816 */ /* 0x000fe20000000013 */
[C---:B------:R-:W-:Y:S01]  /*81a0*/  FMUL R120, R150.reuse, R37 ;  /* 0x0000002596787220 */ /* 0x040fe20000400000 */
[----:B------:R-:W-:Y:S01]  /*81b0*/  FMUL R126, R150, R43 ;  /* 0x0000002b967e7220 */ /* 0x000fe20000400000 */
[----:B------:R-:W-:Y:S01]  /*81c0*/  F2FP.F16.F32.PACK_AB R77, R78, R77 ;  /* 0x0000004d4e4d723e */ /* 0x000fe200000000ff */
[----:B------:R-:W-:Y:S01]  /*81d0*/  IMAD R42, R2, 0xa, RZ ;  /* 0x0000000a022a7824 */ /* 0x000fe200078e02ff */
[----:B------:R-:W-:Y:S01]  /*81e0*/  LEA.HI.X.SX32 R9, R9, R152, 0x1, P1 ;  /* 0x0000009809097211 */ /* 0x000fe200008f0eff */
[----:B------:R-:W-:Y:S01]  /*81f0*/  FMUL R10, R150, R10 ;  /* 0x0000000a960a7220 */ /* 0x000fe20000400000 */
[----:B------:R-:W-:Y:S01]  /*8200*/  IADD3 R18, P0, PT, R40, R111, RZ ;  /* 0x0000006f28127210 */ /* 0x000fe20007f1e0ff */
[C---:B------:R-:W-:Y:S01]  /*8210*/  FMUL R11, R150.reuse, R11 ;  /* 0x0000000b960b7220 */ /* 0x040fe20000400000 */
[----:B------:R-:W-:Y:S01]  /*8220*/  FMUL R125, R150, R44 ;  /* 0x0000002c967d7220 */ /* 0x000fe20000400000 */
[C---:B------:R-:W-:Y:S01]  /*8230*/  SHF.L.U32 R37, R2.reuse, 0x2, RZ ;  /* 0x0000000202257819 */ /* 0x040fe200000006ff */
[C---:B------:R-:W-:Y:S01]  /*8240*/  IMAD R43, R2.reuse, 0xc, RZ ;  /* 0x0000000c022b7824 */ /* 0x040fe200078e02ff */
[C---:B------:R-:W-:Y:S01]  /*8250*/  LEA R36, P1, R2.reuse, R111, 0x3 ;  /* 0x0000006f02247211 */ /* 0x040fe200078218ff */
[----:B------:R-:W-:Y:S01]  /*8260*/  STG.E.U16 desc[UR28][R70.64], R75 ;  /* 0x0000004b46007986 */ /* 0x000fe2000c10151c */
[----:B------:R-:W-:-:S02]  /*8270*/  IMAD R44, R2, 0xe, RZ ;  /* 0x0000000e022c7824 */ /* 0x000fc400078e02ff */
[C---:B------:R-:W-:Y:S01]  /*8280*/  FMUL R122, R150.reuse, R39 ;  /* 0x00000027967a7220 */ /* 0x040fe20000400000 */
[----:B------:R-:W-:Y:S01]  /*8290*/  FMUL R69, R150, R38 ;  /* 0x0000002696457220 */ /* 0x000fe20000400000 */
[----:B------:R0:W-:Y:S01]  /*82a0*/  STG.E.U16 desc[UR28][R6.64], R19 ;  /* 0x0000001306007986 */ /* 0x0001e2000c10151c */
[----:B------:R-:W-:Y:S01]  /*82b0*/  IMAD R39, R2, 0x5, RZ ;  /* 0x0000000502277824 */ /* 0x000fe200078e02ff */
[----:B------:R-:W-:Y:S01]  /*82c0*/  F2FP.F16.F32.PACK_AB R79, R80, R79 ;  /* 0x0000004f504f723e */ /* 0x000fe200000000ff */
[----:B------:R-:W-:Y:S01]  /*82d0*/  FMUL R124, R150, R41 ;  /* 0x00000029967c7220 */ /* 0x000fe20000400000 */
[----:B------:R2:W-:Y:S01]  /*82e0*/  STG.E.U16 desc[UR28][R8.64], R77 ;  /* 0x0000004d08007986 */ /* 0x0005e2000c10151c */
[----:B------:R-:W-:Y:S01]  /*82f0*/  IADD3 R38, P2, PT, R42, R111, RZ ;  /* 0x0000006f2a267210 */ /* 0x000fe20007f5e0ff */
[C---:B------:R-:W-:Y:S01]  /*8300*/  FMUL R12, R150.reuse, R12 ;  /* 0x0000000c960c7220 */ /* 0x040fe20000400000 */
[-C--:B------:R-:W-:Y:S01]  /*8310*/  LEA.HI.X.SX32 R37, R37, R152.reuse, 0x1, P1 ;  /* 0x0000009825257211 */ /* 0x080fe200008f0eff */
[C---:B------:R-:W-:Y:S01]  /*8320*/  FMUL R13, R150.reuse, R13 ;  /* 0x0000000d960d7220 */ /* 0x040fe20000400000 */
[----:B------:R-:W-:Y:S01]  /*8330*/  LEA.HI.X.SX32 R39, R39, R152, 0x1, P2 ;  /* 0x0000009827277211 */ /* 0x000fe200010f0eff */
[C---:B------:R-:W-:Y:S01]  /*8340*/  FMUL R14, R150.reuse, R14 ;  /* 0x0000000e960e7220 */ /* 0x040fe20000400000 */
[----:B------:R-:W-:Y:S01]  /*8350*/  PRMT R41, R79, 0x7632, R41 ;  /* 0x000076324f297816 */ /* 0x000fe20000000029 */
[C---:B------:R-:W-:Y:S01]  /*8360*/  FMUL R15, R150.reuse, R15 ;  /* 0x0000000f960f7220 */ /* 0x040fe20000400000 */
[----:B0-----:R-:W-:Y:S01]  /*8370*/  LEA.HI.X.SX32 R19, R17, R152, 0x1, P0 ;  /* 0x0000009811137211 */ /* 0x001fe200000f0eff */
[----:B------:R-:W-:Y:S01]  /*8380*/  FMUL R128, R150, R45 ;  /* 0x0000002d96807220 */ /* 0x000fe20000400000 */
[----:B------:R-:W-:Y:S01]  /*8390*/  PRMT R7, R77, 0x7632, R7 ;  /* 0x000076324d077816 */ /* 0x000fe20000000007 */
[C---:B--2---:R-:W-:Y:S01]  /*83a0*/  IMAD R9, R2.reuse, 0x7, RZ ;  /* 0x0000000702097824 */ /* 0x044fe200078e02ff */
[----:B------:R-:W-:Y:S01]  /*83b0*/  F2FP.F16.F32.PACK_AB R17, R11, R10 ;  /* 0x0000000a0b11723e */ /* 0x000fe200000000ff */
[----:B------:R-:W-:Y:S01]  /*83c0*/  IMAD R45, R2, 0x18, RZ ;  /* 0x00000018022d7824 */ /* 0x000fe200078e02ff */
[-C--:B------:R-:W-:Y:S01]  /*83d0*/  IADD3 R6, P0, PT, R43, R111.reuse, RZ ;  /* 0x0000006f2b067210 */ /* 0x080fe20007f1e0ff */
[----:B------:R0:W-:Y:S01]  /*83e0*/  STG.E.U16 desc[UR28][R18.64], R7 ;  /* 0x0000000712007986 */ /* 0x0001e2000c10151c */
[-C--:B------:R-:W-:Y:S01]  /*83f0*/  IADD3 R8, P1, PT, R44, R111.reuse, RZ ;  /* 0x0000006f2c087210 */ /* 0x080fe20007f3e0ff */
[----:B------:R-:W-:Y:S01]  /*8400*/  FMUL R16, R150, R16 ;  /* 0x0000001096107220 */ /* 0x000fe20000400000 */
[C---:B------:R-:W-:Y:S01]  /*8410*/  SHF.L.U32 R11, R2.reuse, 0x3, RZ ;  /* 0x00000003020b7819 */ /* 0x040fe200000006ff */
[----:B------:R2:W-:Y:S01]  /*8420*/  STG.E.U16 desc[UR28][R36.64], R79 ;  /* 0x0000004f24007986 */ /* 0x0005e2000c10151c */
[----:B------:R-:W-:Y:S01]  /*8430*/  LEA R10, P2, R2, R111, 0x4 ;  /* 0x0000006f020a7211 */ /* 0x000fe200078420ff */
[----:B------:R-:W-:Y:S01]  /*8440*/  FMUL R140, R150, R57 ;  /* 0x00000039968c7220 */ /* 0x000fe20000400000 */
[-C--:B------:R-:W-:Y:S01]  /*8450*/  LEA.HI.X.SX32 R9, R9, R152.reuse, 0x1, P1 ;  /* 0x0000009809097211 */ /* 0x080fe200008f0eff */
[----:B------:R3:W-:Y:S01]  /*8460*/  STG.E.U16 desc[UR28][R38.64], R41 ;  /* 0x0000002926007986 */ /* 0x0007e2000c10151c */
[----:B------:R-:W-:Y:S01]  /*8470*/  LEA.HI.X.SX32 R11, R11, R152, 0x1, P2 ;  /* 0x000000980b0b7211 */ /* 0x000fe200010f0eff */
[C---:B------:R-:W-:Y:S01]  /*8480*/  IMAD R57, R2.reuse, 0x1e, RZ ;  /* 0x0000001e02397824 */ /* 0x040fe200078e02ff */
[----:B------:R-:W-:Y:S01]  /*8490*/  F2FP.F16.F32.PACK_AB R16, R5, R16 ;  /* 0x000000100510723e */ /* 0x000fe200000000ff */
[----:B0-----:R-:W-:Y:S01]  /*84a0*/  IMAD R19, R2, 0xb, RZ ;  /* 0x0000000b02137824 */ /* 0x001fe200078e02ff */
[----:B------:R-:W-:Y:S01]  /*84b0*/  LEA.HI.X.SX32 R7, R40, R152, 0x1, P0 ;  /* 0x0000009828077211 */ /* 0x000fe200000f0eff */
[----:B------:R-:W-:Y:S01]  /*84c0*/  FMUL R20, R150, R20 ;  /* 0x0000001496147220 */ /* 0x000fe20000400000 */
[C---:B------:R-:W-:Y:S01]  /*84d0*/  PRMT R18, R17.reuse, 0x7610, R18 ;  /* 0x0000761011127816 */ /* 0x040fe20000000012 */
[C---:B--2---:R-:W-:Y:S01]  /*84e0*/  IMAD R37, R2.reuse, 0x14, RZ ;  /* 0x0000001402257824 */ /* 0x044fe200078e02ff */
[----:B------:R-:W-:Y:S01]  /*84f0*/  PRMT R36, R17, 0x7632, R36 ;  /* 0x0000763211247816 */ /* 0x000fe20000000024 */
[----:B------:R-:W-:-:S02]  /*8500*/  IMAD R17, R2, 0x12, RZ ;  /* 0x0000001202117824 */ /* 0x000fc400078e02ff */
[----:B------:R-:W-:Y:S01]  /*8510*/  FMUL R21, R150, R21 ;  /* 0x0000001596157220 */ /* 0x000fe20000400000 */
[----:B---3--:R-:W-:Y:S01]  /*8520*/  F2FP.F16.F32.PACK_AB R39, R13, R12 ;  /* 0x0000000c0d27723e */ /* 0x008fe200000000ff */
[----:B------:R0:W-:Y:S01]  /*8530*/  STG.E.U16 desc[UR28][R6.64], R18 ;  /* 0x0000001206007986 */ /* 0x0001e2000c10151c */
[C---:B------:R-:W-:Y:S01]  /*8540*/  IMAD R41, R2.reuse, 0x16, RZ ;  /* 0x0000001602297824 */ /* 0x040fe200078e02ff */
[----:B------:R-:W-:Y:S01]  /*8550*/  IADD3 R12, P0, PT, R17, R111, RZ ;  /* 0x0000006f110c7210 */ /* 0x000fe20007f1e0ff */
[----:B------:R-:W-:Y:S01]  /*8560*/  IMAD R13, R2, 0x9, RZ ;  /* 0x00000009020d7824 */ /* 0x000fe200078e02ff */
[----:B------:R2:W-:Y:S01]  /*8570*/  STG.E.U16 desc[UR28][R8.64], R36 ;  /* 0x0000002408007986 */ /* 0x0005e2000c10151c */
[C---:B------:R-:W-:Y:S01]  /*8580*/  FMUL R22, R150.reuse, R22 ;  /* 0x0000001696167220 */ /* 0x040fe20000400000 */
[C---:B------:R-:W-:Y:S01]  /*8590*/  FMUL R23, R150.reuse, R23 ;  /* 0x0000001796177220 */ /* 0x040fe20000400000 */
[C---:B------:R-:W-:Y:S01]  /*85a0*/  FMUL R24, R150.reuse, R24 ;  /* 0x0000001896187220 */ /* 0x040fe20000400000 */
[----:B------:R3:W-:Y:S01]  /*85b0*/  STG.E.U16 desc[UR28][R10.64], R39 ;  /* 0x000000270a007986 */ /* 0x0007e2000c10151c */
[----:B------:R-:W-:Y:S01]  /*85c0*/  LEA.HI.X.SX32 R13, R13, R152, 0x1, P0 ;  /* 0x000000980d0d7211 */ /* 0x000fe200000f0eff */
[C---:B------:R-:W-:Y:S01]  /*85d0*/  FMUL R25, R150.reuse, R25 ;  /* 0x0000001996197220 */ /* 0x040fe20000400000 */
[C---:B------:R-:W-:Y:S01]  /*85e0*/  FMUL R26, R150.reuse, R26 ;  /* 0x0000001a961a7220 */ /* 0x040fe20000400000 */
[----:B0-----:R-:W-:Y:S01]  /*85f0*/  IADD3 R6, P2, PT, R41, R111, RZ ;  /* 0x0000006f29067210 */ /* 0x001fe20007f5e0ff */
[C---:B------:R-:W-:Y:S01]  /*8600*/  FMUL R27, R150.reuse, R27 ;  /* 0x0000001b961b7220 */ /* 0x040fe20000400000 */
[C---:B------:R-:W-:Y:S01]  /*8610*/  FMUL R28, R150.reuse, R28 ;  /* 0x0000001c961c7220 */ /* 0x040fe20000400000 */
[C---:B------:R-:W-:Y:S01]  /*8620*/  FMUL R29, R150.reuse, R29 ;  /* 0x0000001d961d7220 */ /* 0x040fe20000400000 */
[----:B--2---:R-:W-:Y:S01]  /*8630*/  F2FP.F16.F32.PACK_AB R9, R15, R14 ;  /* 0x0000000e0f09723e */ /* 0x004fe200000000ff */
[C---:B------:R-:W-:Y:S01]  /*8640*/  FMUL R30, R150.reuse, R30 ;  /* 0x0000001e961e7220 */ /* 0x040fe20000400000 */
[----:B------:R-:W-:Y:S01]  /*8650*/  IADD3 R14, P1, PT, R37, R111, RZ ;  /* 0x0000006f250e7210 */ /* 0x000fe20007f3e0ff */
[C---:B------:R-:W-:Y:S01]  /*8660*/  FMUL R31, R150.reuse, R31 ;  /* 0x0000001f961f7220 */ /* 0x040fe20000400000 */
[----:B---3--:R-:W-:Y:S01]  /*8670*/  PRMT R11, R39, 0x7632, R11 ;  /* 0x00007632270b7816 */ /* 0x008fe2000000000b */
[----:B------:R-:W-:Y:S01]  /*8680*/  FMUL R32, R150, R32 ;  /* 0x0000002096207220 */ /* 0x000fe20000400000 */
[-C--:B------:R-:W-:Y:S01]  /*8690*/  LEA.HI.X.SX32 R15, R42, R152.reuse, 0x1, P1 ;  /* 0x000000982a0f7211 */ /* 0x080fe200008f0eff */
[C---:B------:R-:W-:Y:S01]  /*86a0*/  FMUL R33, R150.reuse, R33 ;  /* 0x0000002196217220 */ /* 0x040fe20000400000 */
[----:B------:R-:W-:Y:S01]  /*86b0*/  IADD3 R8, P0, PT, R45, R111, RZ ;  /* 0x0000006f2d087210 */ /* 0x000fe20007f1e0ff */
[----:B------:R0:W-:Y:S01]  /*86c0*/  STG.E.U16 desc[UR28][R12.64], R11 ;  /* 0x0000000b0c007986 */ /* 0x0001e2000c10151c */
[----:B------:R-:W-:Y:S01]  /*86d0*/  LEA.HI.X.SX32 R7, R19, R152, 0x1, P2 ;  /* 0x0000009813077211 */ /* 0x000fe200010f0eff */
[C---:B------:R-:W-:Y:S01]  /*86e0*/  FMUL R34, R150.reuse, R34 ;  /* 0x0000002296227220 */ /* 0x040fe20000400000 */
[----:B------:R-:W-:Y:S01]  /*86f0*/  PRMT R18, R9, 0x7632, R18 ;  /* 0x0000763209127816 */ /* 0x000fe20000000012 */
[----:B------:R2:W-:Y:S01]  /*8700*/  STG.E.U16 desc[UR28][R14.64], R9 ;  /* 0x000000090e007986 */ /* 0x0005e2000c10151c */
[C---:B------:R-:W-:Y:S01]  /*8710*/  FMUL R35, R150.reuse, R35 ;  /* 0x0000002396237220 */ /* 0x040fe20000400000 */
[C---:B------:R-:W-:Y:S01]  /*8720*/  FMUL R127, R150.reuse, R46 ;  /* 0x0000002e967f7220 */ /* 0x040fe20000400000 */
[C---:B------:R-:W-:Y:S01]  /*8730*/  FMUL R130, R150.reuse, R47 ;  /* 0x0000002f96827220 */ /* 0x040fe20000400000 */
[----:B------:R3:W-:Y:S01]  /*8740*/  STG.E.U16 desc[UR28][R6.64], R18 ;  /* 0x0000001206007986 */ /* 0x0007e2000c10151c */
[C---:B------:R-:W-:Y:S01]  /*8750*/  FMUL R129, R150.reuse, R48 ;  /* 0x0000003096817220 */ /* 0x040fe20000400000 */
[C---:B------:R-:W-:Y:S01]  /*8760*/  FMUL R132, R150.reuse, R49 ;  /* 0x0000003196847220 */ /* 0x040fe20000400000 */
[----:B------:R-:W-:Y:S01]  /*8770*/  FMUL R131, R150, R50 ;  /* 0x0000003296837220 */ /* 0x000fe20000400000 */
[----:B0-----:R-:W-:-:S02]  /*8780*/  IMAD R13, R2, 0xf, RZ ;  /* 0x0000000f020d7824 */ /* 0x001fc400078e02ff */
[C---:B------:R-:W-:Y:S01]  /*8790*/  FMUL R134, R150.reuse, R51 ;  /* 0x0000003396867220 */ /* 0x040fe20000400000 */
[C---:B------:R-:W-:Y:S01]  /*87a0*/  FMUL R133, R150.reuse, R52 ;  /* 0x0000003496857220 */ /* 0x040fe20000400000 */
[C---:B------:R-:W-:Y:S01]  /*87b0*/  FMUL R136, R150.reuse, R53 ;  /* 0x0000003596887220 */ /* 0x040fe20000400000 */
[----:B--2---:R-:W-:Y:S01]  /*87c0*/  LEA.HI.X.SX32 R9, R43, R152, 0x1, P0 ;  /* 0x000000982b097211 */ /* 0x004fe200000f0eff */
[C---:B------:R-:W-:Y:S01]  /*87d0*/  FMUL R135, R150.reuse, R54 ;  /* 0x0000003696877220 */ /* 0x040fe20000400000 */
[C---:B------:R-:W-:Y:S01]  /*87e0*/  FMUL R138, R150.reuse, R55 ;  /* 0x00000037968a7220 */ /* 0x040fe20000400000 */
[----:B------:R-:W-:Y:S01]  /*87f0*/  FMUL R137, R150, R56 ;  /* 0x0000003896897220 */ /* 0x000fe20000400000 */
[----:B---3--:R-:W-:Y:S01]  /*8800*/  IMAD R7, R2, 0x22, RZ ;  /* 0x0000002202077824 */ /* 0x008fe200078e02ff */
[----:B------:R0:W-:Y:S01]  /*8810*/  STG.E.U16 desc[UR28][R8.64], R16 ;  /* 0x0000001008007986 */ /* 0x0001e2000c10151c */
        /* <DEDUP_REMOVED lines=8> */
[----:B------:R-:W-:Y:S01]  /*88a0*/  FMUL R147, R150, R66 ;  /* 0x0000004296937220 */ /* 0x000fe20000400000 */
[----:B------:R-:W-:-:S02]  /*88b0*/  IMAD.SHL.U32 R15, R2, 0x10, RZ ;  /* 0x00000010020f7824 */ /* 0x000fc400078e00ff */
[----:B------:R-:W-:Y:S01]  /*88c0*/  FMUL R150, R150, R67 ;  /* 0x0000004396967220 */ /* 0x000fe20000400000 */
[-C--:B0-----:R-:W-:Y:S01]  /*88d0*/  IADD3 R8, P5, PT, R57, R111.reuse, RZ ;  /* 0x0000006f39087210 */ /* 0x081fe20007fbe0ff */
[C---:B------:R-:W-:Y:S01]  /*88e0*/  IMAD R19, R2.reuse, 0x11, RZ ;  /* 0x0000001102137824 */ /* 0x040fe200078e02ff */
[CC--:B------:R-:W-:Y:S01]  /*88f0*/  LEA R12, P4, R2.reuse, R111.reuse, 0x5 ;  /* 0x0000006f020c7211 */ /* 0x0c0fe200078828ff */
[C---:B------:R-:W-:Y:S01]  /*8900*/  IMAD R63, R2.reuse, 0x24, RZ ;  /* 0x00000024023f7824 */ /* 0x040fe200078e02ff */
[-C--:B------:R-:W-:Y:S01]  /*8910*/  IADD3 R14, P0, PT, R7, R111.reuse, RZ ;  /* 0x0000006f070e7210 */ /* 0x080fe20007f1e0ff */
[C---:B------:R-:W-:Y:S01]  /*8920*/  IMAD R67, R2.reuse, 0x26, RZ ;  /* 0x0000002602437824 */ /* 0x040fe200078e02ff */
[-C--:B------:R-:W-:Y:S01]  /*8930*/  LEA.HI.X.SX32 R9, R13, R152.reuse, 0x1, P5 ;  /* 0x000000980d097211 */ /* 0x080fe200028f0eff */
[----:B------:R-:W-:Y:S01]  /*8940*/  IMAD R73, R2, 0x28, RZ ;  /* 0x0000002802497824 */ /* 0x000fe200078e02ff */
[----:B------:R-:W-:Y:S01]  /*8950*/  PRMT R6, R16, 0x7632, R6 ;  /* 0x0000763210067816 */ /* 0x000fe20000000006 */
[C---:B------:R-:W-:Y:S01]  /*8960*/  IMAD R49, R2.reuse, 0x1a, RZ ;  /* 0x0000001a02317824 */ /* 0x040fe200078e02ff */
[-C--:B------:R-:W-:Y:S01]  /*8970*/  LEA.HI.X.SX32 R13, R15, R152.reuse, 0x1, P4 ;  /* 0x000000980f0d7211 */ /* 0x080fe200020f0eff */
[C---:B------:R-:W-:Y:S01]  /*8980*/  IMAD R39, R2.reuse, 0x13, RZ ;  /* 0x0000001302277824 */ /* 0x040fe200078e02ff */
[-C--:B------:R-:W-:Y:S01]  /*8990*/  IADD3 R16, P5, PT, R63, R111.reuse, RZ ;  /* 0x0000006f3f107210 */ /* 0x080fe20007fbe0ff */
[C---:B------:R-:W-:Y:S01]  /*89a0*/  IMAD R77, R2.reuse, 0x2a, RZ ;  /* 0x0000002a024d7824 */ /* 0x040fe200078e02ff */
[-C--:B------:R-:W-:Y:S01]  /*89b0*/  LEA.HI.X.SX32 R15, R19, R152.reuse, 0x1, P0 ;  /* 0x00000098130f7211 */ /* 0x080fe200000f0eff */
[C---:B------:R-:W-:Y:S01]  /*89c0*/  IMAD R53, R2.reuse, 0x1c, RZ ;  /* 0x0000001c02357824 */ /* 0x040fe200078e02ff */
[-C--:B------:R-:W-:Y:S01]  /*89d0*/  IADD3 R18, P4, PT, R67, R111.reuse, RZ ;  /* 0x0000006f43127210 */ /* 0x080fe20007f9e0ff */
[C---:B------:R-:W-:Y:S01]  /*89e0*/  IMAD R81, R2.reuse, 0x2c, RZ ;  /* 0x0000002c02517824 */ /* 0x040fe200078e02ff */
[-C--:B------:R-:W-:Y:S01]  /*89f0*/  IADD3 R36, P0, PT, R73, R111.reuse, RZ ;  /* 0x0000006f49247210 */ /* 0x080fe20007f1e0ff */
[C---:B------:R-:W-:Y:S01]  /*8a00*/  IMAD R85, R2.reuse, 0x2e, RZ ;  /* 0x0000002e02557824 */ /* 0x040fe200078e02ff */
[-C--:B------:R-:W-:Y:S01]  /*8a10*/  LEA.HI.X.SX32 R17, R17, R152.reuse, 0x1, P5 ;  /* 0x0000009811117211 */ /* 0x080fe200028f0eff */
[C---:B------:R-:W-:Y:S01]  /*8a20*/  IMAD R5, R2.reuse, 0xd, RZ ;  /* 0x0000000d02057824 */ /* 0x040fe200078e02ff */
[----:B------:R-:W-:Y:S01]  /*8a30*/  IADD3 R10, P1, PT, R49, R111, RZ ;  /* 0x0000006f310a7210 */ /* 0x000fe20007f3e0ff */
[----:B------:R-:W-:Y:S01]  /*8a40*/  IMAD R43, R2, 0x15, RZ ;  /* 0x00000015022b7824 */ /* 0x000fe200078e02ff */
[----:B------:R-:W-:Y:S01]  /*8a50*/  F2FP.F16.F32.PACK_AB R119, R4, R119 ;  /* 0x000000770477723e */ /* 0x000fe200000000ff */
[C---:B------:R-:W-:Y:S01]  /*8a60*/  IMAD R47, R2.reuse, 0x17, RZ ;  /* 0x00000017022f7824 */ /* 0x040fe200078e02ff */
[-C--:B------:R-:W-:Y:S01]  /*8a70*/  IADD3 R38, P5, PT, R77, R111.reuse, RZ ;  /* 0x0000006f4d267210 */ /* 0x080fe20007fbe0ff */
[C---:B------:R-:W-:Y:S01]  /*8a80*/  IMAD R89, R2.reuse, 0x30, RZ ;  /* 0x0000003002597824 */ /* 0x040fe200078e02ff */
[-C--:B------:R-:W-:Y:S01]  /*8a90*/  LEA.HI.X.SX32 R19, R39, R152.reuse, 0x1, P4 ;  /* 0x0000009827137211 */ /* 0x080fe200020f0eff */
[C---:B------:R-:W-:Y:S01]  /*8aa0*/  IMAD R93, R2.reuse, 0x32, RZ ;  /* 0x00000032025d7824 */ /* 0x040fe200078e02ff */
[-C--:B------:R-:W-:Y:S01]  /*8ab0*/  LEA.HI.X.SX32 R37, R37, R152.reuse, 0x1, P0 ;  /* 0x0000009825257211 */ /* 0x080fe200000f0eff */
[C---:B------:R-:W-:Y:S01]  /*8ac0*/  IMAD R97, R2.reuse, 0x34, RZ ;  /* 0x0000003402617824 */ /* 0x040fe200078e02ff */
[-C--:B------:R-:W-:Y:S01]  /*8ad0*/  IADD3 R4, P2, PT, R53, R111.reuse, RZ ;  /* 0x0000006f35047210 */ /* 0x080fe20007f5e0ff */
[C---:B------:R-:W-:Y:S01]  /*8ae0*/  IMAD R115, R2.reuse, 0x19, RZ ;  /* 0x0000001902737824 */ /* 0x040fe200078e02ff */
[-C--:B------:R-:W-:Y:S01]  /*8af0*/  IADD3 R40, P4, PT, R81, R111.reuse, RZ ;  /* 0x0000006f51287210 */ /* 0x080fe20007f9e0ff */
[C---:B------:R-:W-:Y:S01]  /*8b00*/  IMAD R101, R2.reuse, 0x36, RZ ;  /* 0x0000003602657824 */ /* 0x040fe200078e02ff */
[-C--:B------:R-:W-:Y:S01]  /*8b10*/  IADD3 R42, P0, PT, R85, R111.reuse, RZ ;  /* 0x0000006f552a7210 */ /* 0x080fe20007f1e0ff */
[C---:B------:R-:W-:Y:S01]  /*8b20*/  IMAD R105, R2.reuse, 0x38, RZ ;  /* 0x0000003802697824 */ /* 0x040fe200078e02ff */
[-C--:B------:R-:W-:Y:S01]  /*8b30*/  LEA.HI.X.SX32 R11, R5, R152.reuse, 0x1, P1 ;  /* 0x00000098050b7211 */ /* 0x080fe200008f0eff */
[C---:B------:R-:W-:Y:S01]  /*8b40*/  IMAD R109, R2.reuse, 0x3a, RZ ;  /* 0x0000003a026d7824 */ /* 0x040fe200078e02ff */
[-C--:B------:R-:W-:Y:S01]  /*8b50*/  LEA.HI.X.SX32 R39, R43, R152.reuse, 0x1, P5 ;  /* 0x000000982b277211 */ /* 0x080fe200028f0eff */
[----:B------:R-:W-:Y:S01]  /*8b60*/  IMAD R51, R2, 0x1b, RZ ;  /* 0x0000001b02337824 */ /* 0x000fe200078e02ff */
[-C--:B------:R-:W-:Y:S01]  /*8b70*/  LEA.HI.X.SX32 R5, R44, R152.reuse, 0x1, P2 ;  /* 0x000000982c057211 */ /* 0x080fe200010f0eff */
[----:B------:R0:W-:Y:S01]  /*8b80*/  STG.E.U16 desc[UR28][R10.64], R6 ;  /* 0x000000060a007986 */ /* 0x0001e2000c10151c */
[-C--:B------:R-:W-:Y:S01]  /*8b90*/  LEA.HI.X.SX32 R41, R41, R152.reuse, 0x1, P4 ;  /* 0x0000009829297211 */ /* 0x080fe200020f0eff */
[C---:B------:R-:W-:Y:S01]  /*8ba0*/  IMAD R55, R2.reuse, 0x1d, RZ ;  /* 0x0000001d02377824 */ /* 0x040fe200078e02ff */
[-C--:B------:R-:W-:Y:S01]  /*8bb0*/  LEA.HI.X.SX32 R43, R47, R152.reuse, 0x1, P0 ;  /* 0x000000982f2b7211 */ /* 0x080fe200000f0eff */
[----:B------:R2:W-:Y:S01]  /*8bc0*/  STG.E.U16 desc[UR28][R4.64], R119 ;  /* 0x0000007704007986 */ /* 0x0005e2000c10151c */
[-C--:B------:R-:W-:Y:S01]  /*8bd0*/  IADD3 R44, P5, PT, R89, R111.reuse, RZ ;  /* 0x0000006f592c7210 */ /* 0x080fe20007fbe0ff */
[C---:B------:R-:W-:Y:S01]  /*8be0*/  IMAD R113, R2.reuse, 0x3c, RZ ;  /* 0x0000003c02717824 */ /* 0x040fe200078e02ff */
[-C--:B------:R-:W-:Y:S01]  /*8bf0*/  IADD3 R46, P4, PT, R93, R111.reuse, RZ ;  /* 0x0000006f5d2e7210 */ /* 0x080fe20007f9e0ff */
[C---:B------:R-:W-:Y:S01]  /*8c00*/  IMAD R117, R2.reuse, 0x3e, RZ ;  /* 0x0000003e02757824 */ /* 0x040fe200078e02ff */
[-C--:B------:R-:W-:Y:S01]  /*8c10*/  IADD3 R48, P0, PT, R97, R111.reuse, RZ ;  /* 0x0000006f61307210 */ /* 0x080fe20007f1e0ff */
[C---:B------:R-:W-:Y:S01]  /*8c20*/  IMAD R59, R2.reuse, 0x1f, RZ ;  /* 0x0000001f023b7824 */ /* 0x040fe200078e02ff */
[-C--:B------:R-:W-:Y:S01]  /*8c30*/  LEA.HI.X.SX32 R45, R45, R152.reuse, 0x1, P5 ;  /* 0x000000982d2d7211 */ /* 0x080fe200028f0eff */
[C---:B0-----:R-:W-:Y:S01]  /*8c40*/  IMAD R6, R2.reuse, 0x44, RZ ;  /* 0x0000004402067824 */ /* 0x041fe200078e02ff */
[-C--:B------:R-:W-:Y:S01]  /*8c50*/  LEA.HI.X.SX32 R47, R115, R152.reuse, 0x1, P4 ;  /* 0x00000098732f7211 */ /* 0x080fe200020f0eff */
[C---:B------:R-:W-:Y:S01]  /*8c60*/  IMAD R10, R2.reuse, 0x46, RZ ;  /* 0x00000046020a7824 */ /* 0x040fe200078e02ff */
[-C--:B------:R-:W-:Y:S01]  /*8c70*/  LEA.HI.X.SX32 R49, R49, R152.reuse, 0x1, P0 ;  /* 0x0000009831317211 */ /* 0x080fe200000f0eff */
[C---:B--2---:R-:W-:Y:S01]  /*8c80*/  IMAD R4, R2.reuse, 0x42, RZ ;  /* 0x0000004202047824 */ /* 0x044fe200078e02ff */
        /* <DEDUP_REMOVED lines=9> */
[C---:B------:R-:W-:Y:S01]  /*8d20*/  IMAD R70, R2.reuse, 0x4e, RZ ;  /* 0x0000004e02467824 */ /* 0x040fe200078e02ff */
[-C--:B------:R-:W-:Y:S01]  /*8d30*/  LEA.HI.X.SX32 R55, R55, R152.reuse, 0x1, P0 ;  /* 0x0000009837377211 */ /* 0x080fe200000f0eff */
[C---:B------:R-:W-:Y:S01]  /*8d40*/  IMAD R11, R2.reuse, 0x23, RZ ;  /* 0x00000023020b7824 */ /* 0x040fe200078e02ff */
[C---:B------:R-:W-:Y:S01]  /*8d50*/  SHF.L.U32 R61, R2.reuse, 0x5, RZ ;  /* 0x00000005023d7819 */ /* 0x040fe200000006ff */
[----:B------:R-:W-:Y:S01]  /*8d60*/  IMAD R65, R2, 0x25, RZ ;  /* 0x0000002502417824 */ /* 0x000fe200078e02ff */
[-C--:B------:R-:W-:Y:S01]  /*8d70*/  IADD3 R4, P3, PT, R4, R111.reuse, RZ ;  /* 0x0000006f04047210 */ /* 0x080fe20007f7e0ff */
[C---:B------:R-:W-:Y:S01]  /*8d80*/  IMAD R71, R2.reuse, 0x27, RZ ;  /* 0x0000002702477824 */ /* 0x040fe200078e02ff */
[-C--:B------:R-:W-:Y:S01]  /*8d90*/  IADD3 R56, P5, PT, R113, R111.reuse, RZ ;  /* 0x0000006f71387210 */ /* 0x080fe20007fbe0ff */
[C---:B------:R-:W-:Y:S01]  /*8da0*/  IMAD R72, R2.reuse, 0x50, RZ ;  /* 0x0000005002487824 */ /* 0x040fe200078e02ff */
[-C--:B------:R-:W-:Y:S01]  /*8db0*/  IADD3 R58, P4, PT, R117, R111.reuse, RZ ;  /* 0x0000006f753a7210 */ /* 0x080fe20007f9e0ff */
[C---:B------:R-:W-:Y:S01]  /*8dc0*/  IMAD R74, R2.reuse, 0x52, RZ ;  /* 0x00000052024a7824 */ /* 0x040fe200078e02ff */
[CC--:B------:R-:W-:Y:S01]  /*8dd0*/  LEA R60, P0, R2.reuse, R111.reuse, 0x6 ;  /* 0x0000006f023c7211 */ /* 0x0c0fe200078030ff */
[C---:B------:R-:W-:Y:S01]  /*8de0*/  IMAD R76, R2.reuse, 0x54, RZ ;  /* 0x00000054024c7824 */ /* 0x040fe200078e02ff */
[-C--:B------:R-:W-:Y:S01]  /*8df0*/  LEA.HI.X.SX32 R57, R57, R152.reuse, 0x1, P5 ;  /* 0x0000009839397211 */ /* 0x080fe200028f0eff */
[C---:B------:R-:W-:Y:S01]  /*8e00*/  IMAD R78, R2.reuse, 0x56, RZ ;  /* 0x00000056024e7824 */ /* 0x040fe200078e02ff */
[-C--:B------:R-:W-:Y:S01]  /*8e10*/  LEA.HI.X.SX32 R59, R59, R152.reuse, 0x1, P4 ;  /* 0x000000983b3b7211 */ /* 0x080fe200020f0eff */
[C---:B------:R-:W-:Y:S01]  /*8e20*/  IMAD R80, R2.reuse, 0x58, RZ ;  /* 0x0000005802507824 */ /* 0x040fe200078e02ff */
[-C--:B------:R-:W-:Y:S01]  /*8e30*/  LEA.HI.X.SX32 R61, R61, R152.reuse, 0x1, P0 ;  /* 0x000000983d3d7211 */ /* 0x080fe200000f0eff */
[C---:B------:R-:W-:Y:S01]  /*8e40*/  IMAD R82, R2.reuse, 0x5a, RZ ;  /* 0x0000005a02527824 */ /* 0x040fe200078e02ff */
[-C--:B------:R-:W-:Y:S01]  /*8e50*/  LEA.HI.X.SX32 R5, R5, R152.reuse, 0x1, P3 ;  /* 0x0000009805057211 */ /* 0x080fe200018f0eff */
[----:B------:R-:W-:Y:S01]  /*8e60*/  IMAD R75, R2, 0x29, RZ ;  /* 0x00000029024b7824 */ /* 0x000fe200078e02ff */
[-C--:B------:R-:W-:Y:S01]  /*8e70*/  IADD3 R6, P2, PT, R6, R111.reuse, RZ ;  /* 0x0000006f06067210 */ /* 0x080fe20007f5e0ff */
        /* <DEDUP_REMOVED lines=45> */
[----:B------:R-:W-:Y:S01]  /*9150*/  LEA.HI.X.SX32 R83, R83, R152, 0x1, P3 ;  /* 0x0000009853537211 */ /* 0x000fe200018f0eff */
        /* <DEDUP_REMOVED lines=8> */
[----:B------:R-:W0:Y:S01]  /*91e0*/  LDCU UR4, c[0x0][0x3ec] ;  /* 0x00007d80ff0477ac */ /* 0x000e220008000800 */
[----:B------:R-:W-:-:S02]  /*91f0*/  IADD3 R92, P0, PT, R92, R111, RZ ;  /* 0x0000006f5c5c7210 */ /* 0x000fc40007f1e0ff */
[----:B------:R-:W-:Y:S02]  /*9200*/  IADD3 R94, P3, PT, R94, R111, RZ ;  /* 0x0000006f5e5e7210 */ /* 0x000fe40007f7e0ff */
[-C--:B------:R-:W-:Y:S02]  /*9210*/  LEA.HI.X.SX32 R85, R85, R152.reuse, 0x1, P2 ;  /* 0x0000009855557211 */ /* 0x080fe400010f0eff */
[-C--:B------:R-:W-:Y:S02]  /*9220*/  LEA.HI.X.SX32 R87, R87, R152.reuse, 0x1, P1 ;  /* 0x0000009857577211 */ /* 0x080fe400008f0eff */
[-C--:B------:R-:W-:Y:S02]  /*9230*/  LEA.HI.X.SX32 R89, R89, R152.reuse, 0x1, P5 ;  /* 0x0000009859597211 */ /* 0x080fe400028f0eff */
[-C--:B------:R-:W-:Y:S02]  /*9240*/  LEA.HI.X.SX32 R91, R91, R152.reuse, 0x1, P4 ;  /* 0x000000985b5b7211 */ /* 0x080fe400020f0eff */
[----:B------:R-:W-:-:S02]  /*9250*/  LEA.HI.X.SX32 R93, R93, R152, 0x1, P0 ;  /* 0x000000985d5d7211 */ /* 0x000fc400000f0eff */
[----:B------:R-:W-:Y:S02]  /*9260*/  LEA.HI.X.SX32 R95, R95, R152, 0x1, P3 ;  /* 0x000000985f5f7211 */ /* 0x000fe400018f0eff */
[-C--:B------:R-:W-:Y:S01]  /*9270*/  IADD3 R96, P2, PT, R96, R111.reuse, RZ ;  /* 0x0000006f60607210 */ /* 0x080fe20007f5e0ff */
[----:B0-----:R-:W-:Y:S01]  /*9280*/  UIMAD UR4, UR9, UR4, URZ ;  /* 0x00000004090472a4 */ /* 0x001fe2000f8e02ff */
[-C--:B------:R-:W-:Y:S02]  /*9290*/  IADD3 R98, P1, PT, R98, R111.reuse, RZ ;  /* 0x0000006f62627210 */ /* 0x080fe40007f3e0ff */
[-C--:B------:R-:W-:Y:S01]  /*92a0*/  IADD3 R100, P5, PT, R100, R111.reuse, RZ ;  /* 0x0000006f64647210 */ /* 0x080fe20007fbe0ff */
[----:B------:R-:W-:Y:S01]  /*92b0*/  USHF.L.U32 UR6, UR4, 0x2, URZ ;  /* 0x0000000204067899 */ /* 0x000fe200080006ff */
[-C--:B------:R-:W-:Y:S01]  /*92c0*/  IADD3 R102, P4, PT, R102, R111.reuse, RZ ;  /* 0x0000006f66667210 */ /* 0x080fe20007f9e0ff */
[----:B------:R-:W-:Y:S01]  /*92d0*/  UIMAD.WIDE UR4, UR4, 0x4, URZ ;  /* 0x00000004040478a5 */ /* 0x000fe2000f8e02ff */
        /* <DEDUP_REMOVED lines=8> */
[-C--:B------:R-:W-:Y:S02]  /*9360*/  IADD3 R108, P2, PT, R108, R111.reuse, RZ ;  /* 0x0000006f6c6c7210 */ /* 0x080fe40007f5e0ff */
[-C--:B------:R-:W-:Y:S02]  /*9370*/  IADD3 R110, P1, PT, R110, R111.reuse, RZ ;  /* 0x0000006f6e6e7210 */ /* 0x080fe40007f3e0ff */
[-C--:B------:R-:W-:Y:S02]  /*9380*/  IADD3 R112, P5, PT, R112, R111.reuse, RZ ;  /* 0x0000006f70707210 */ /* 0x080fe40007fbe0ff */
[-C--:B------:R-:W-:Y:S02]  /*9390*/  IADD3 R114, P4, PT, R114, R111.reuse, RZ ;  /* 0x0000006f72727210 */ /* 0x080fe40007f9e0ff */
[----:B------:R-:W-:-:S02]  /*93a0*/  IADD3 R116, P0, PT, R116, R111, RZ ;  /* 0x0000006f74747210 */ /* 0x000fc40007f1e0ff */
[----:B------:R-:W-:Y:S01]  /*93b0*/  IADD3 R118, P3, PT, R118, R111, RZ ;  /* 0x0000006f76767210 */ /* 0x000fe20007f7e0ff */
[C---:B------:R-:W-:Y:S01]  /*93c0*/  IMAD R111, R2.reuse, 0x3b, RZ ;  /* 0x0000003b026f7824 */ /* 0x040fe200078e02ff */
[----:B------:R-:W-:Y:S01]  /*93d0*/  F2FP.F16.F32.PACK_AB R20, R21, R20 ;  /* 0x000000141514723e */ /* 0x000fe200000000ff */
[----:B------:R-:W-:Y:S01]  /*93e0*/  IMAD R21, R2, 0x3d, RZ ;  /* 0x0000003d02157824 */ /* 0x000fe200078e02ff */
[----:B------:R-:W-:Y:S02]  /*93f0*/  PRMT R2, R119, 0x7632, R2 ;  /* 0x0000763277027816 */ /* 0x000fe40000000002 */
[----:B------:R-:W-:Y:S02]  /*9400*/  F2FP.F16.F32.PACK_AB R22, R23, R22 ;  /* 0x000000161716723e */ /* 0x000fe400000000ff */
[----:B------:R-:W-:Y:S01]  /*9410*/  F2FP.F16.F32.PACK_AB R24, R25, R24 ;  /* 0x000000181918723e */ /* 0x000fe200000000ff */
[----:B------:R0:W-:Y:S01]  /*9420*/  STG.E.U16 desc[UR28][R8.64], R2 ;  /* 0x0000000208007986 */ /* 0x0001e2000c10151c */
[----:B------:R-:W-:-:S02]  /*9430*/  F2FP.F16.F32.PACK_AB R26, R27, R26 ;  /* 0x0000001a1b1a723e */ /* 0x000fc400000000ff */
[----:B------:R-:W-:Y:S01]  /*9440*/  F2FP.F16.F32.PACK_AB R28, R29, R28 ;  /* 0x0000001c1d1c723e */ /* 0x000fe200000000ff */
[----:B------:R2:W-:Y:S01]  /*9450*/  STG.E.U16 desc[UR28][R12.64], R20 ;  /* 0x000000140c007986 */ /* 0x0005e2000c10151c */
[----:B------:R-:W-:Y:S02]  /*9460*/  LEA.HI.X.SX32 R115, R21, R152, 0x1, P4 ;  /* 0x0000009815737211 */ /* 0x000fe400020f0eff */
[----:B------:R-:W-:Y:S02]  /*9470*/  PRMT R21, R26, 0x7632, R21 ;  /* 0x000076321a157816 */ /* 0x000fe40000000015 */
[----:B------:R-:W-:Y:S02]  /*9480*/  F2FP.F16.F32.PACK_AB R30, R31, R30 ;  /* 0x0000001e1f1e723e */ /* 0x000fe400000000ff */
[----:B------:R-:W-:Y:S02]  /*9490*/  PRMT R23, R28, 0x7632, R23 ;  /* 0x000076321c177816 */ /* 0x000fe40000000017 */
[----:B0-----:R-:W-:-:S02]  /*94a0*/  PRMT R9, R20, 0x7632, R9 ;  /* 0x0000763214097816 */ /* 0x001fc40000000009 */
[----:B------:R-:W-:Y:S02]  /*94b0*/  F2FP.F16.F32.PACK_AB R32, R33, R32 ;  /* 0x000000202120723e */ /* 0x000fe400000000ff */
[----:B--2---:R-:W-:Y:S01]  /*94c0*/  PRMT R13, R22, 0x7632, R13 ;  /* 0x00007632160d7816 */ /* 0x004fe2000000000d */
[----:B------:R-:W-:Y:S01]  /*94d0*/  STG.E.U16 desc[UR28][R14.64], R9 ;  /* 0x000000090e007986 */ /* 0x000fe2000c10151c */
[----:B------:R-:W-:Y:S02]  /*94e0*/  PRMT R25, R30, 0x7632, R25 ;  /* 0x000076321e197816 */ /* 0x000fe40000000019 */
[----:B------:R-:W-:Y:S01]  /*94f0*/  F2FP.F16.F32.PACK_AB R34, R35, R34 ;  /* 0x000000222322723e */ /* 0x000fe200000000ff */
[----:B------:R-:W-:Y:S01]  /*9500*/  STG.E.U16 desc[UR28][R16.64], R22 ;  /* 0x0000001610007986 */ /* 0x000fe2000c10151c */
[----:B------:R-:W-:Y:S02]  /*9510*/  PRMT R27, R32, 0x7632, R27 ;  /* 0x00007632201b7816 */ /* 0x000fe4000000001b */
[----:B------:R-:W-:Y:S01]  /*9520*/  F2FP.F16.F32.PACK_AB R3, R120, R3 ;  /* 0x000000037803723e */ /* 0x000fe200000000ff */
[----:B------:R0:W-:Y:S01]  /*9530*/  STG.E.U16 desc[UR28][R18.64], R13 ;  /* 0x0000000d12007986 */ /* 0x0001e2000c10151c */
[----:B------:R-:W-:-:S02]  /*9540*/  PRMT R29, R34, 0x7632, R29 ;  /* 0x00007632221d7816 */ /* 0x000fc4000000001d */
[----:B------:R-:W-:Y:S01]  /*9550*/  PRMT R2, R3, 0x7632, R2 ;  /* 0x0000763203027816 */ /* 0x000fe20000000002 */
[----:B------:R2:W-:Y:S01]  /*9560*/  STG.E.U16 desc[UR28][R36.64], R24 ;  /* 0x0000001824007986 */ /* 0x0005e2000c10151c */
[----:B------:R-:W-:Y:S02]  /*9570*/  F2FP.F16.F32.PACK_AB R69, R122, R69 ;  /* 0x000000457a45723e */ /* 0x000fe400000000ff */
[----:B------:R-:W-:Y:S02]  /*9580*/  F2FP.F16.F32.PACK_AB R121, R124, R121 ;  /* 0x000000797c79723e */ /* 0x000fe400000000ff */
[----:B------:R-:W-:Y:S02]  /*9590*/  F2FP.F16.F32.PACK_AB R123, R126, R123 ;  /* 0x0000007b7e7b723e */ /* 0x000fe400000000ff */
[----:B------:R-:W-:Y:S02]  /*95a0*/  F2FP.F16.F32.PACK_AB R125, R128, R125 ;  /* 0x0000007d807d723e */ /* 0x000fe400000000ff */
[----:B0-----:R-:W-:-:S02]  /*95b0*/  PRMT R19, R24, 0x7632, R19 ;  /* 0x0000763218137816 */ /* 0x001fc40000000013 */
[----:B------:R-:W-:Y:S02]  /*95c0*/  PRMT R35, R123, 0x7632, R35 ;  /* 0x000076327b237816 */ /* 0x000fe40000000023 */
[----:B------:R-:W-:Y:S01]  /*95d0*/  F2FP.F16.F32.PACK_AB R127, R130, R127 ;  /* 0x0000007f827f723e */ /* 0x000fe200000000ff */
[----:B------:R0:W-:Y:S01]  /*95e0*/  STG.E.U16 desc[UR28][R38.64], R19 ;  /* 0x0000001326007986 */ /* 0x0001e2000c10151c */
[----:B--2---:R-:W-:Y:S02]  /*95f0*/  PRMT R37, R125, 0x7632, R37 ;  /* 0x000076327d257816 */ /* 0x004fe40000000025 */
[----:B------:R-:W-:Y:S01]  /*9600*/  F2FP.F16.F32.PACK_AB R129, R132, R129 ;  /* 0x000000818481723e */ /* 0x000fe200000000ff */
[----:B------:R2:W-:Y:S01]  /*9610*/  STG.E.U16 desc[UR28][R40.64], R26 ;  /* 0x0000001a28007986 */ /* 0x0005e2000c10151c */
[----:B------:R-:W-:Y:S02]  /*9620*/  F2FP.F16.F32.PACK_AB R131, R134, R131 ;  /* 0x000000838683723e */ /* 0x000fe400000000ff */
[----:B------:R-:W-:Y:S01]  /*9630*/  F2FP.F16.F32.PACK_AB R133, R136, R133 ;  /* 0x000000858885723e */ /* 0x000fe200000000ff */
[----:B------:R3:W-:Y:S01]  /*9640*/  STG.E.U16 desc[UR28][R42.64], R21 ;  /* 0x000000152a007986 */ /* 0x0007e2000c10151c */
[----:B------:R-:W-:-:S02]  /*9650*/  F2FP.F16.F32.PACK_AB R135, R138, R135 ;  /* 0x000000878a87723e */ /* 0x000fc400000000ff */
[----:B------:R-:W-:Y:S01]  /*9660*/  F2FP.F16.F32.PACK_AB R137, R140, R137 ;  /* 0x000000898c89723e */ /* 0x000fe200000000ff */
[----:B------:R4:W-:Y:S01]  /*9670*/  STG.E.U16 desc[UR28][R44.64], R28 ;  /* 0x0000001c2c007986 */ /* 0x0009e2000c10151c */
[----:B0-----:R-:W-:Y:S02]  /*9680*/  PRMT R39, R127, 0x7632, R39 ;  /* 0x000076327f277816 */ /* 0x001fe40000000027 */
[----:B------:R-:W-:Y:S01]  /*9690*/  F2FP.F16.F32.PACK_AB R139, R142, R139 ;  /* 0x0000008b8e8b723e */ /* 0x000fe200000000ff */
[----:B------:R0:W-:Y:S01]  /*96a0*/  STG.E.U16 desc[UR28][R46.64], R23 ;  /* 0x000000172e007986 */ /* 0x0001e2000c10151c */
[----:B--2---:R-:W-:Y:S02]  /*96b0*/  PRMT R41, R129, 0x7632, R41 ;  /* 0x0000763281297816 */ /* 0x004fe40000000029 */
[----:B------:R-:W-:Y:S01]  /*96c0*/  F2FP.F16.F32.PACK_AB R141, R144, R141 ;  /* 0x0000008d908d723e */ /* 0x000fe200000000ff */
[----:B------:R2:W-:Y:S01]  /*96d0*/  STG.E.U16 desc[UR28][R48.64], R30 ;  /* 0x0000001e30007986 */ /* 0x0005e2000c10151c */
[----:B---3--:R-:W-:-:S02]  /*96e0*/  PRMT R43, R131, 0x7632, R43 ;  /* 0x00007632832b7816 */ /* 0x008fc4000000002b */
[----:B------:R-:W-:Y:S01]  /*96f0*/  F2FP.F16.F32.PACK_AB R143, R146, R143 ;  /* 0x0000008f928f723e */ /* 0x000fe200000000ff */
[----:B------:R3:W-:Y:S01]  /*9700*/  STG.E.U16 desc[UR28][R50.64], R25 ;  /* 0x0000001932007986 */ /* 0x0007e2000c10151c */
[----:B----4-:R-:W-:Y:S02]  /*9710*/  PRMT R45, R133, 0x7632, R45 ;  /* 0x00007632852d7816 */ /* 0x010fe4000000002d */
[----:B------:R-:W-:Y:S01]  /*9720*/  F2FP.F16.F32.PACK_AB R145, R148, R145 ;  /* 0x000000919491723e */ /* 0x000fe200000000ff */
[----:B------:R4:W-:Y:S01]  /*9730*/  STG.E.U16 desc[UR28][R52.64], R32 ;  /* 0x0000002034007986 */ /* 0x0009e2000c10151c */
[----:B0-----:R-:W-:Y:S02]  /*9740*/  PRMT R47, R135, 0x7632, R47 ;  /* 0x00007632872f7816 */ /* 0x001fe4000000002f */
[----:B------:R-:W-:Y:S01]  /*9750*/  LEA.HI.X.SX32 R109, R109, R152, 0x1, P2 ;  /* 0x000000986d6d7211 */ /* 0x000fe200010f0eff */
[----:B------:R0:W-:Y:S01]  /*9760*/  STG.E.U16 desc[UR28][R54.64], R27 ;  /* 0x0000001b36007986 */ /* 0x0001e2000c10151c */
[----:B--2---:R-:W-:-:S02]  /*9770*/  PRMT R49, R137, 0x7632, R49 ;  /* 0x0000763289317816 */ /* 0x004fc40000000031 */
[-C--:B------:R-:W-:Y:S01]  /*9780*/  LEA.HI.X.SX32 R111, R111, R152.reuse, 0x1, P1 ;  /* 0x000000986f6f7211 */ /* 0x080fe200008f0eff */
[----:B------:R2:W-:Y:S01]  /*9790*/  STG.E.U16 desc[UR28][R56.64], R34 ;  /* 0x0000002238007986 */ /* 0x0005e2000c10151c */
[----:B---3--:R-:W-:Y:S02]  /*97a0*/  PRMT R51, R139, 0x7632, R51 ;  /* 0x000076328b337816 */ /* 0x008fe40000000033 */
[----:B------:R-:W-:Y:S01]  /*97b0*/  LEA.HI.X.SX32 R117, R117, R152, 0x1, P0 ;  /* 0x0000009875757211 */ /* 0x000fe200000f0eff */
[----:B------:R3:W-:Y:S01]  /*97c0*/  STG.E.U16 desc[UR28][R58.64], R29 ;  /* 0x0000001d3a007986 */ /* 0x0007e2000c10151c */
[----:B----4-:R-:W-:Y:S02]  /*97d0*/  PRMT R32, R121, 0x7632, R32 ;  /* 0x0000763279207816 */ /* 0x010fe40000000020 */
[----:B------:R-:W-:Y:S01]  /*97e0*/  PRMT R53, R141, 0x7632, R53 ;  /* 0x000076328d357816 */ /* 0x000fe20000000035 */
[----:B------:R4:W-:Y:S01]  /*97f0*/  STG.E.U16 desc[UR28][R60.64], R3 ;  /* 0x000000033c007986 */ /* 0x0009e2000c10151c */
[----:B0-----:R-:W-:-:S02]  /*9800*/  PRMT R55, R143, 0x7632, R55 ;  /* 0x000076328f377816 */ /* 0x001fc40000000037 */
[----:B------:R-:W-:Y:S01]  /*9810*/  F2FP.F16.F32.PACK_AB R147, R150, R147 ;  /* 0x000000939693723e */ /* 0x000fe200000000ff */
[----:B------:R0:W-:Y:S01]  /*9820*/  STG.E.U16 desc[UR28][R4.64], R2 ;  /* 0x0000000204007986 */ /* 0x0001e2000c10151c */
[-C--:B------:R-:W-:Y:S02]  /*9830*/  LEA.HI.X.SX32 R113, R113, R152.reuse, 0x1, P5 ;  /* 0x0000009871717211 */ /* 0x080fe400028f0eff */
[----:B--2---:R-:W-:Y:S01]  /*9840*/  PRMT R57, R145, 0x7632, R57 ;  /* 0x0000763291397816 */ /* 0x004fe20000000039 */
[----:B------:R-:W-:Y:S01]  /*9850*/  STG.E.U16 desc[UR28][R6.64], R69 ;  /* 0x0000004506007986 */ /* 0x000fe2000c10151c */
[----:B------:R-:W-:Y:S02]  /*9860*/  LEA.HI.X.SX32 R119, R149, R152, 0x1, P3 ;  /* 0x0000009895777211 */ /* 0x000fe400018f0eff */
[----:B---3--:R-:W-:Y:S02]  /*9870*/  PRMT R59, R147, 0x7632, R59 ;  /* 0x00007632933b7816 */ /* 0x008fe4000000003b */
[C---:B----4-:R-:W-:Y:S01]  /*9880*/  SHF.L.U32 R3, R68.reuse, 0x2, RZ ;  /* 0x0000000244037819 */ /* 0x050fe200000006ff */
[----:B------:R-:W-:Y:S01]  /*9890*/  IMAD.HI R68, R68, 0x4, RZ ;  /* 0x0000000444447827 */ /* 0x000fe200078e02ff */
[----:B0-----:R-:W-:-:S05]  /*98a0*/  PRMT R5, R69, 0x7632, R5 ;  /* 0x0000763245057816 */ /* 0x001fca0000000005 */
[----:B------:R0:W-:Y:S04]  /*98b0*/  STG.E.U16 desc[UR28][R10.64], R5 ;  /* 0x000000050a007986 */ /* 0x0001e8000c10151c */
[----:B------:R2:W-:Y:S04]  /*98c0*/  STG.E.U16 desc[UR28][R62.64], R121 ;  /* 0x000000793e007986 */ /* 0x0005e8000c10151c */
[----:B------:R2:W-:Y:S01]  /*98d0*/  STG.E.U16 desc[UR28][R64.64], R32 ;  /* 0x0000002040007986 */ /* 0x0005e2000c10151c */
[----:B0-----:R-:W0:Y:S03]  /*98e0*/  LDC.64 R4, c[0x0][0x3a0] ;  /* 0x0000e800ff047b82 */ /* 0x001e260000000a00 */
[----:B------:R2:W-:Y:S04]  /*98f0*/  STG.E.U16 desc[UR28][R66.64], R123 ;  /* 0x0000007b42007986 */ /* 0x0005e8000c10151c */
[----:B------:R2:W-:Y:S04]  /*9900*/  STG.E.U16 desc[UR28][R70.64], R35 ;  /* 0x0000002346007986 */ /* 0x0005e8000c10151c */
[----:B------:R2:W-:Y:S04]  /*9910*/  STG.E.U16 desc[UR28][R72.64], R125 ;  /* 0x0000007d48007986 */ /* 0x0005e8000c10151c */
[----:B------:R2:W-:Y:S04]  /*9920*/  STG.E.U16 desc[UR28][R74.64], R37 ;  /* 0x000000254a007986 */ /* 0x0005e8000c10151c */
[----:B------:R2:W-:Y:S04]  /*9930*/  STG.E.U16 desc[UR28][R76.64], R127 ;  /* 0x0000007f4c007986 */ /* 0x0005e8000c10151c */
[----:B------:R2:W-:Y:S01]  /*9940*/  STG.E.U16 desc[UR28][R78.64], R39 ;  /* 0x000000274e007986 */ /* 0x0005e2000c10151c */
[----:B0-----:R-:W-:-:S03]  /*9950*/  IADD3 R2, P0, P1, R3, UR6, R4 ;  /* 0x0000000603027c10 */ /* 0x001fc6000f91e004 */
[----:B------:R2:W-:Y:S01]  /*9960*/  STG.E.U16 desc[UR28][R80.64], R129 ;  /* 0x0000008150007986 */ /* 0x0005e2000c10151c */
[----:B------:R-:W-:-:S03]  /*9970*/  IADD3.X R3, PT, PT, R68, UR5, R5, P0, P1 ;  /* 0x0000000544037c10 */ /* 0x000fc600087e2405 */
[----:B------:R2:W-:Y:S04]  /*9980*/  STG.E.U16 desc[UR28][R82.64], R41 ;  /* 0x0000002952007986 */ /* 0x0005e8000c10151c */
        /* <DEDUP_REMOVED lines=18> */
[----:B------:R2:W-:Y:S01]  /*9ab0*/  STG.E desc[UR28][R2.64], R160 ;  /* 0x000000a002007986 */ /* 0x0005e2000c10191c */
[----:B-1----:R-:W-:Y:S06]  /*9ac0*/  BAR.SYNC.DEFER_BLOCKING 0x0 ;  /* 0x0000000000007b1d */ /* 0x002fec0000010000 */
[----:B------:R-:W-:Y:S05]  /*9ad0*/  @P6 BRA `(.L_x_22) ;  /* 0x0000000000a06947 */ /* 0x000fea0003800000 */
[----:B------:R-:W0:Y:S01]  /*9ae0*/  S2UR UR5, SR_CgaCtaId ;  /* 0x00000000000579c3 */ /* 0x000e220000008800 */
[----:B------:R-:W-:Y:S01]  /*9af0*/  NOP ;  /* 0x0000000000007918 */ /* 0x000fe20000000000 */
[----:B------:R-:W-:Y:S01]  /*9b00*/  UMOV UR4, 0x50 ;  /* 0x0000005000047882 */ /* 0x000fe20000000000 */
[----:B------:R-:W-:Y:S01]  /*9b10*/  IMAD.U32 R0, RZ, RZ, UR10 ;  /* 0x0000000aff007e24 */ /* 0x000fe2000f8e00ff */
[----:B--2---:R-:W-:Y:S02]  /*9b20*/  MOV R3, 0xf ;  /* 0x0000000f00037802 */ /* 0x004fe40000000f00 */
[----:B------:R-:W-:Y:S02]  /*9b30*/  MOV R7, 0x1 ;  /* 0x0000000100077802 */ /* 0x000fe40000000f00 */
[----:B------:R-:W-:-:S04]  /*9b40*/  LOP3.LUT R0, R0, 0xffff, RZ, 0xc0, !PT ;  /* 0x0000ffff00007812 */ /* 0x000fc800078ec0ff */
[----:B------:R-:W-:-:S05]  /*9b50*/  SHF.R.U32.HI R0, RZ, 0x5, R0 ;  /* 0x00000005ff007819 */ /* 0x000fca0000011600 */
[----:B------:R-:W-:Y:S01]  /*9b60*/  VIADD R2, R0, 0x10 ;  /* 0x0000001000027836 */ /* 0x000fe20000000000 */
[----:B------:R-:W-:Y:S01]  /*9b70*/  SHF.L.U32 R0, R3, R0, RZ ;  /* 0x0000000003007219 */ /* 0x000fe200000006ff */
[----:B0-----:R-:W-:-:S03]  /*9b80*/  ULEA UR6, UR5, UR4, 0x18 ;  /* 0x0000000405067291 */ /* 0x001fc6000f8ec0ff */
[----:B------:R-:W-:-:S04]  /*9b90*/  SHF.L.U32 R3, R7, R2, RZ ;  /* 0x0000000207037219 */ /* 0x000fc800000006ff */
[----:B------:R-:W-:Y:S02]  /*9ba0*/  LOP3.LUT R0, R3, R0, RZ, 0xfc, !PT ;  /* 0x0000000003007212 */ /* 0x000fe400078efcff */
[----:B------:R-:W0:Y:S02]  /*9bb0*/  LDS R5, [UR6] ;  /* 0x00000006ff057984 */ /* 0x000e240008000800 */
[C---:B------:R-:W-:Y:S02]  /*9bc0*/  LOP3.LUT R2, R0.reuse, 0xffff, RZ, 0xc0, !PT ;  /* 0x0000ffff00027812 */ /* 0x040fe400078ec0ff */
[----:B0-----:R-:W-:-:S04]  /*9bd0*/  LOP3.LUT R3, R0, 0xffff, R5, 0x80, !PT ;  /* 0x0000ffff00037812 */ /* 0x001fc800078e8005 */
[----:B------:R-:W-:-:S13]  /*9be0*/  ISETP.NE.AND P0, PT, R3, R2, PT ;  /* 0x000000020300720c */ /* 0x000fda0003f05270 */
[----:B------:R-:W-:Y:S05]  /*9bf0*/  @P0 BRA `(.L_x_23) ;  /* 0x0000000000500947 */ /* 0x000fea0003800000 */
[----:B------:R-:W-:Y:S02]  /*9c00*/  SHF.R.U32.HI R5, RZ, 0x10, R5 ;  /* 0x00000010ff057819 */ /* 0x000fe40000011605 */
[----:B------:R-:W-:-:S04]  /*9c10*/  SHF.R.U32.HI R2, RZ, 0x10, R0 ;  /* 0x00000010ff027819 */ /* 0x000fc80000011600 */
[----:B------:R-:W-:-:S04]  /*9c20*/  LOP3.LUT R5, R5, R2, RZ, 0xc0, !PT ;  /* 0x0000000205057212 */ /* 0x000fc800078ec0ff */
[----:B------:R-:W-:-:S13]  /*9c30*/  ISETP.NE.AND P0, PT, R5, R2, PT ;  /* 0x000000020500720c */ /* 0x000fda0003f05270 */
[----:B------:R-:W-:Y:S05]  /*9c40*/  @P0 BRA `(.L_x_24) ;  /* 0x0000000000300947 */ /* 0x000fea0003800000 */
[----:B------:R-:W-:Y:S01]  /*9c50*/  R2UR UR4, R0 ;  /* 0x00000000000472ca */ /* 0x000fe200000e0000 */
[----:B------:R-:W-:Y:S01]  /*9c60*/  VOTEU.ANY UR5, UPT, PT ;  /* 0x0000000000057886 */ /* 0x000fe200038e0100 */
[----:B------:R-:W0:Y:S01]  /*9c70*/  S2R R0, SR_LANEID ;  /* 0x0000000000007919 */ /* 0x000e220000000000 */
[----:B------:R-:W-:-:S10]  /*9c80*/  UFLO.U32 UR5, UR5 ;  /* 0x00000005000572bd */ /* 0x000fd400080e0000 */
[----:B------:R-:W-:-:S06]  /*9c90*/  ULOP3.LUT UR4, URZ, UR4, URZ, 0x33, !UPT ;  /* 0x00000004ff047292 */ /* 0x000fcc000f8e33ff */
[----:B------:R-:W-:-:S04]  /*9ca0*/  MOV R2, UR4 ;  /* 0x0000000400027c02 */ /* 0x000fc80008000f00 */
[----:B------:R-:W1:Y:S02]  /*9cb0*/  REDUX UR7, R2 ;  /* 0x00000000020773c4 */ /* 0x000e640000000000 */
[----:B------:R3:W-:Y:S01]  /*9cc0*/  UTCATOMSWS.AND URZ, UR4 ;  /* 0x0000000400ff79e3 */ /* 0x0007e20008000000 */
[----:B0-----:R-:W-:Y:S02]  /*9cd0*/  ISETP.EQ.U32.AND P0, PT, R0, UR5, PT ;  /* 0x0000000500007c0c */ /* 0x001fe4000bf02070 */
[----:B-1----:R-:W-:-:S11]  /*9ce0*/  MOV R0, UR7 ;  /* 0x0000000700007c02 */ /* 0x002fd60008000f00 */
[----:B------:R3:W-:Y:S01]  /*9cf0*/  @P0 ATOMS.AND RZ, [UR6], R0 ;  /* 0x00000000ffff098c */ /* 0x0007e2000a800006 */
[----:B------:R-:W-:Y:S05]  /*9d00*/  BRA `(.L_x_22) ;  /* 0x0000000000147947 */ /* 0x000fea0003800000 */
.L_x_24:
[----:B------:R-:W-:-:S07]  /*9d10*/  MOV R2, 0x9d30 ;  /* 0x00009d3000027802 */ /* 0x000fce0000000f00 */
[----:B------:R-:W-:Y:S05]  /*9d20*/  CALL.REL.NOINC `($__internal_0_$__cuda_sm10x_tcgen05_guardrail_trap_col_being_dealloced_not_returned_by_alloc) ;  /* 0x0000000000447944 */ /* 0x000fea0003c00000 */
[----:B------:R-:W-:Y:S05]  /*9d30*/  BRA `(.L_x_22) ;  /* 0x0000000000087947 */ /* 0x000fea0003800000 */
.L_x_23:
[----:B------:R-:W-:-:S07]  /*9d40*/  MOV R2, 0x9d60 ;  /* 0x00009d6000027802 */ /* 0x000fce0000000f00 */
[----:B------:R-:W-:Y:S05]  /*9d50*/  CALL.REL.NOINC `($__internal_2_$__cuda_sm10x_tcgen05_guardrail_trap_unallocated_columns_being_dealloced) ;  /* 0x0000000000507944 */ /* 0x000fea0003c00000 */
.L_x_22:
[----:B------:R-:W-:Y:S01]  /*9d60*/  NOP ;  /* 0x0000000000007918 */ /* 0x000fe20000000000 */
[----:B---3--:R-:W-:Y:S05]  /*9d70*/  EXIT ;  /* 0x000000000000794d */ /* 0x008fea0003800000 */
.L_x_8:
[----:B------:R-:W1:Y:S02]  /*9d80*/  SYNCS.PHASECHK.TRANS64.TRYWAIT P3, [UR8+0x5000], RZ ;  /* 0x005000ffff0075a7 */ /* 0x000e640008061108 */
[----:B-1----:R-:W-:Y:S05]  /*9d90*/  @!P3 BRA `(.L_x_8) ;  /* 0xfffffffc00f8b947 */ /* 0x002fea000383ffff */
[----:B------:R-:W-:Y:S05]  /*9da0*/  BRA `(.L_x_7) ;  /* 0xffffff8c00c07947 */ /* 0x000fea000383ffff */
.L_x_17:
[----:B------:R-:W1:Y:S02]  /*9db0*/  SYNCS.PHASECHK.TRANS64.TRYWAIT P2, [UR8+0x7010], RZ ;  /* 0x007010ffff0075a7 */ /* 0x000e640008041108 */
[----:B-1----:R-:W-:Y:S05]  /*9dc0*/  @!P2 BRA `(.L_x_17) ;  /* 0xfffffffc00f8a947 */ /* 0x002fea000383ffff */
[----:B------:R-:W-:Y:S05]  /*9dd0*/  BRA `(.L_x_25) ;  /* 0xffffffb800147947 */ /* 0x000fea000383ffff */
.L_x_18:
[----:B------:R-:W1:Y:S02]  /*9de0*/  SYNCS.PHASECHK.TRANS64.TRYWAIT P6, [UR33], R36 ;  /* 0x00000024ff0075a7 */ /* 0x000e6400080c1121 */
[----:B-1----:R-:W-:Y:S05]  /*9df0*/  @!P6 BRA `(.L_x_18) ;  /* 0xfffffffc00f8e947 */ /* 0x002fea000383ffff */
[----:B------:R-:W-:Y:S05]  /*9e00*/  BRA `(.L_x_26) ;  /* 0xffffffbc00747947 */ /* 0x000fea000383ffff */
.L_x_21:
[----:B------:R-:W0:Y:S02]  /*9e10*/  SYNCS.PHASECHK.TRANS64.TRYWAIT P1, [UR33], R2 ;  /* 0x00000002ff0075a7 */ /* 0x000e240008021121 */
[----:B0-----:R-:W-:Y:S05]  /*9e20*/  @!P1 BRA `(.L_x_21) ;  /* 0xfffffffc00f89947 */ /* 0x001fea000383ffff */
[----:B------:R-:W-:Y:S05]  /*9e30*/  BRA `(.L_x_27) ;  /* 0xffffffd400847947 */ /* 0x000fea000383ffff */
        .weak           $__internal_0_$__cuda_sm10x_tcgen05_guardrail_trap_col_being_dealloced_not_returned_by_alloc
        .type           $__internal_0_$__cuda_sm10x_tcgen05_guardrail_trap_col_being_dealloced_not_returned_by_alloc,@function
        .size           $__internal_0_$__cuda_sm10x_tcgen05_guardrail_trap_col_being_dealloced_not_returned_by_alloc,($__internal_1_$__cuda_sm10x_tcgen05_guardrail_trap_phase_invalid_during_alloc - $__internal_0_$__cuda_sm10x_tcgen05_guardrail_trap_col_being_dealloced_not_returned_by_alloc)
$__internal_0_$__cuda_sm10x_tcgen05_guardrail_trap_col_being_dealloced_not_returned_by_alloc:
[----:B------:R-:W-:Y:S05]  /*9e40*/  BPT.TRAP 0x1 ;  /* 0x000000040000795c */ /* 0x000fea0000300000 */
[----:B------:R-:W-:-:S04]  /*9e50*/  IMAD.MOV.U32 R3, RZ, RZ, 0x0 ;  /* 0x00000000ff037424 */ /* 0x000fc800078e00ff */
[----:B------:R-:W-:Y:S05]  /*9e60*/  RET.REL.NODEC R2 `(attn_fwd) ;  /* 0xffffff6002647950 */ /* 0x000fea0003c3ffff */
        .weak           $__internal_1_$__cuda_sm10x_tcgen05_guardrail_trap_phase_invalid_during_alloc
        .type           $__internal_1_$__cuda_sm10x_tcgen05_guardrail_trap_phase_invalid_during_alloc,@function
        .size           $__internal_1_$__cuda_sm10x_tcgen05_guardrail_trap_phase_invalid_during_alloc,($__internal_2_$__cuda_sm10x_tcgen05_guardrail_trap_unallocated_columns_being_dealloced - $__internal_1_$__cuda_sm10x_tcgen05_guardrail_trap_phase_invalid_during_alloc)
$__internal_1_$__cuda_sm10x_tcgen05_guardrail_trap_phase_invalid_during_alloc:
[----:B------:R-:W-:Y:S05]  /*9e70*/  BPT.TRAP 0x1 ;  /* 0x000000040000795c */ /* 0x000fea0000300000 */
[----:B------:R-:W-:-:S04]  /*9e80*/  MOV R3, 0x0 ;  /* 0x0000000000037802 */ /* 0x000fc80000000f00 */
[----:B------:R-:W-:Y:S05]  /*9e90*/  RET.REL.NODEC R2 `(attn_fwd) ;  /* 0xffffff6002587950 */ /* 0x000fea0003c3ffff */
        .weak           $__internal_2_$__cuda_sm10x_tcgen05_guardrail_trap_unallocated_columns_being_dealloced
        .type           $__internal_2_$__cuda_sm10x_tcgen05_guardrail_trap_unallocated_columns_being_dealloced,@function
        .size           $__internal_2_$__cuda_sm10x_tcgen05_guardrail_trap_unallocated_columns_being_dealloced,(.L_x_31 - $__internal_2_$__cuda_sm10x_tcgen05_guardrail_trap_unallocated_columns_being_dealloced)
$__internal_2_$__cuda_sm10x_tcgen05_guardrail_trap_unallocated_columns_being_dealloced:
[----:B------:R-:W-:Y:S05]  /*9ea0*/  BPT.TRAP 0x1 ;  /* 0x000000040000795c */ /* 0x000fea0000300000 */
[----:B------:R-:W-:-:S04]  /*9eb0*/  HFMA2 R3, -RZ, RZ, 0, 0 ;  /* 0x00000000ff037431 */ /* 0x000fc800000001ff */
[----:B------:R-:W-:Y:S05]  /*9ec0*/  RET.REL.NODEC R2 `(attn_fwd) ;  /* 0xffffff60024c7950 */ /* 0x000fea0003c3ffff */
.L_x_28:
[----:B------:R-:W-:-:S00]  /*9ed0*/  BRA `(.L_x_28) ;  /* 0xfffffffc00fc7947 */ /* 0x000fc0000383ffff */
[----:B------:R-:W-:-:S00]  /*9ee0*/  NOP ;  /* 0x0000000000007918 */ /* 0x000fc00000000000 */
        /* <DEDUP_REMOVED lines=9> */
.L_x_31:


//--------------------- .nv.global.init           --------------------------
	.section	.nv.global.init,"aw",@progbits
.nv.global.init:
	.type		_$_str,@object
	.size		_$_str,(.L_3 - _$_str)
_$_str:
        /*0000*/ 	.byte	0x5f, 0x5f, 0x43, 0x55, 0x44, 0x41, 0x5f, 0x46, 0x54, 0x5a, 0x00
.L_3:


//--------------------- .nv.shared.attn_fwd       --------------------------
	.section	.nv.shared.attn_fwd,"aw",@nobits
	.sectionflags	@""
	.align	16
	.zero		1024


//--------------------- .nv.shared.reserved.0     --------------------------
	.section	.nv.shared.reserved.0,"aw",@nobits
	.align	8
	.weak		__nv_reservedSMEM_offset_0_alias
	.size		__nv_reservedSMEM_offset_0_alias, 0, 64
	.other		__nv_reservedSMEM_offset_0_alias,@"STO_CUDA_RESERVED_SHARED STV_DEFAULT"
__nv_reservedSMEM_offset_0_alias:
	.zero		0
.nv.shared.reserved.0:
	.zero		64
	.weak		__nv_reservedSMEM_allocation_phase
	.type		__nv_reservedSMEM_allocation_phase,@object
	.size		__nv_reservedSMEM_allocation_phase,(.L_0 - __nv_reservedSMEM_allocation_phase)
__nv_reservedSMEM_allocation_phase:
	.zero		1
.L_0:
	.zero		7
	.weak		__nv_reservedSMEM_devtool_atexit_pc
	.type		__nv_reservedSMEM_devtool_atexit_pc,@object
	.size		__nv_reservedSMEM_devtool_atexit_pc,(__nv_reservedSMEM_allocation_mask - __nv_reservedSMEM_devtool_atexit_pc)
__nv_reservedSMEM_devtool_atexit_pc:
	.zero		8
	.weak		__nv_reservedSMEM_allocation_mask
	.type		__nv_reservedSMEM_allocation_mask,@object
	.size		__nv_reservedSMEM_allocation_mask,(.L_2 - __nv_reservedSMEM_allocation_mask)
__nv_reservedSMEM_allocation_mask:
	.zero		4
.L_2:


//--------------------- .nv.constant0.attn_fwd    --------------------------
	.section	.nv.constant0.attn_fwd,"a",@progbits
	.sectionflags	@""
	.align	4
.nv.constant0.attn_fwd:
	.zero		1032


//--------------------- SYMBOLS --------------------------

	.type		.nv.reservedSmem.offset0,@object
	.size		.nv.reservedSmem.offset0,0x4
	.type		.nv.reservedSmem.cap,@object
	.size		.nv.reservedSmem.cap,0x4
